	.target	sm_90a

	.elftype	@"ET_EXEC"


//--------------------- .note.nv.tkinfo           --------------------------
	.section	.note.nv.tkinfo,"",@"SHT_NOTE"
	.sectionflags	@"SHF_NOTE_NV_TKINFO"
	.tkinfo
        /*0018*/ 	.word	0x00000002
        /*0030*/ 	.string	""
        /*0030*/ 	.string	"ptxas"
        /*0030*/ 	.string	"Cuda compilation tools, release 13.0, V13.0.88"
        /*0030*/ 	.string	"Build cuda_13.0.r13.0/compiler.36424714_0"
        /*0030*/ 	.string	"-arch sm_90a -m 64 "



//--------------------- .note.nv.cuinfo           --------------------------
	.section	.note.nv.cuinfo,"",@"SHT_NOTE"
	.sectionflags	@"SHF_NOTE_NV_CUINFO"
        /*0018*/ 	.short	0x0002
        /*001a*/ 	.short	0x005a
        /*001c*/ 	.short	0x0082
	.zero		2


//--------------------- .nv.info                  --------------------------
	.section	.nv.info,"",@"SHT_CUDA_INFO"
	.align	4


	//----- nvinfo : EIATTR_REGCOUNT
	.align		4
        /*0000*/ 	.byte	0x04, 0x2f
        /*0002*/ 	.short	(.L_12 - .L_11)
	.align		4
.L_11:
        /*0004*/ 	.word	index@(_ZN7cutlass13device_kernelINS_4gemm6kernel13GemmUniversalIN4cute5tupleIJiiiiEEENS1_10collective13CollectiveMmaINS1_37MainloopSm90TmaGmmaWarpSpecializedFP8ILi4ENS5_IJNS4_1CILi1EEESB_SB_EEENS1_32KernelTmaWarpSpecializedPingpongEEENS5_IJNSA_ILi64EEESF_NSA_ILi128EEEEEENS_12float_e5m2_tENS5_IJlSB_lEEESI_SJ_NS4_8TiledMMAINS4_8MMA_AtomIJNS4_4SM904GMMA30MMA_64x64x32_F32E5M2E5M2_SS_TNILNSN_7ScaleInE1ELSP_1EEEEEENS4_6LayoutISC_NS5_IJNSA_ILi0EEEST_ST_EEEEENS5_IJNS4_10UnderscoreESW_SW_EEEEENS4_13SM90_TMA_LOADENS4_14ComposedLayoutINS4_7SwizzleILi3ELi4ELi3EEENS4_18smem_ptr_flag_bitsILi8EEENSS_INS5_IJNSA_ILi8EEESG_EEENS5_IJSG_SB_EEEEEEEvNS4_8identityESZ_S19_vS1A_EENS_8epilogue10collective6detail29Sm90TmaWarpSpecializedAdapterINS1D_15DefaultEpilogueISI_SJ_SJ_NS1C_6thread17LinearCombinationISI_Li1EffLNS1H_9ScaleType4KindE0ELNS_15FloatRoundStyleE2ESI_EENS1_15EpilogueDefaultEEEEEvvEEEEvNT_6ParamsE)
        /*0008*/ 	.word	0x000000a8


	//----- nvinfo : EIATTR_FRAME_SIZE
	.align		4
.L_12:
        /*000c*/ 	.byte	0x04, 0x11
        /*000e*/ 	.short	(.L_14 - .L_13)
	.align		4
.L_13:
        /*0010*/ 	.word	index@(_ZN7cutlass13device_kernelINS_4gemm6kernel13GemmUniversalIN4cute5tupleIJiiiiEEENS1_10collective13CollectiveMmaINS1_37MainloopSm90TmaGmmaWarpSpecializedFP8ILi4ENS5_IJNS4_1CILi1EEESB_SB_EEENS1_32KernelTmaWarpSpecializedPingpongEEENS5_IJNSA_ILi64EEESF_NSA_ILi128EEEEEENS_12float_e5m2_tENS5_IJlSB_lEEESI_SJ_NS4_8TiledMMAINS4_8MMA_AtomIJNS4_4SM904GMMA30MMA_64x64x32_F32E5M2E5M2_SS_TNILNSN_7ScaleInE1ELSP_1EEEEEENS4_6LayoutISC_NS5_IJNSA_ILi0EEEST_ST_EEEEENS5_IJNS4_10UnderscoreESW_SW_EEEEENS4_13SM90_TMA_LOADENS4_14ComposedLayoutINS4_7SwizzleILi3ELi4ELi3EEENS4_18smem_ptr_flag_bitsILi8EEENSS_INS5_IJNSA_ILi8EEESG_EEENS5_IJSG_SB_EEEEEEEvNS4_8identityESZ_S19_vS1A_EENS_8epilogue10collective6detail29Sm90TmaWarpSpecializedAdapterINS1D_15DefaultEpilogueISI_SJ_SJ_NS1C_6thread17LinearCombinationISI_Li1EffLNS1H_9ScaleType4KindE0ELNS_15FloatRoundStyleE2ESI_EENS1_15EpilogueDefaultEEEEEvvEEEEvNT_6ParamsE)
        /*0014*/ 	.word	0x00000000


	//----- nvinfo : EIATTR_MIN_STACK_SIZE
	.align		4
.L_14:
        /*0018*/ 	.byte	0x04, 0x12
        /*001a*/ 	.short	(.L_16 - .L_15)
	.align		4
.L_15:
        /*001c*/ 	.word	index@(_ZN7cutlass13device_kernelINS_4gemm6kernel13GemmUniversalIN4cute5tupleIJiiiiEEENS1_10collective13CollectiveMmaINS1_37MainloopSm90TmaGmmaWarpSpecializedFP8ILi4ENS5_IJNS4_1CILi1EEESB_SB_EEENS1_32KernelTmaWarpSpecializedPingpongEEENS5_IJNSA_ILi64EEESF_NSA_ILi128EEEEEENS_12float_e5m2_tENS5_IJlSB_lEEESI_SJ_NS4_8TiledMMAINS4_8MMA_AtomIJNS4_4SM904GMMA30MMA_64x64x32_F32E5M2E5M2_SS_TNILNSN_7ScaleInE1ELSP_1EEEEEENS4_6LayoutISC_NS5_IJNSA_ILi0EEEST_ST_EEEEENS5_IJNS4_10UnderscoreESW_SW_EEEEENS4_13SM90_TMA_LOADENS4_14ComposedLayoutINS4_7SwizzleILi3ELi4ELi3EEENS4_18smem_ptr_flag_bitsILi8EEENSS_INS5_IJNSA_ILi8EEESG_EEENS5_IJSG_SB_EEEEEEEvNS4_8identityESZ_S19_vS1A_EENS_8epilogue10collective6detail29Sm90TmaWarpSpecializedAdapterINS1D_15DefaultEpilogueISI_SJ_SJ_NS1C_6thread17LinearCombinationISI_Li1EffLNS1H_9ScaleType4KindE0ELNS_15FloatRoundStyleE2ESI_EENS1_15EpilogueDefaultEEEEEvvEEEEvNT_6ParamsE)
        /*0020*/ 	.word	0x00000000
.L_16:


//--------------------- .nv.compat                --------------------------
	.section	.nv.compat,"",@"SHT_CUDA_COMPAT_INFO"
	.align	4
        /*0000*/ 	.byte	0x02, 0x09, 0x01, 0x00, 0x02, 0x02, 0x04, 0x00, 0x02, 0x05, 0x05, 0x00, 0x03, 0x07, 0x01, 0x01
        /*0010*/ 	.byte	0x02, 0x03, 0x01, 0x00, 0x02, 0x06, 0x01, 0x00, 0x04, 0x0b, 0x08, 0x00, 0x00, 0x00, 0x00, 0x00
        /*0020*/ 	.byte	0x00, 0x00, 0x00, 0x00


//--------------------- .nv.info._ZN7cutlass13device_kernelINS_4gemm6kernel13GemmUniversalIN4cute5tupleIJiiiiEEENS1_10collective13CollectiveMmaINS1_37MainloopSm90TmaGmmaWarpSpecializedFP8ILi4ENS5_IJNS4_1CILi1EEESB_SB_EEENS1_32KernelTmaWarpSpecializedPingpongEEENS5_IJNSA_ILi64EEESF_NSA_ILi128EEEEEENS_12float_e5m2_tENS5_IJlSB_lEEESI_SJ_NS4_8TiledMMAINS4_8MMA_AtomIJNS4_4SM904GMMA30MMA_64x64x32_F32E5M2E5M2_SS_TNILNSN_7ScaleInE1ELSP_1EEEEEENS4_6LayoutISC_NS5_IJNSA_ILi0EEEST_ST_EEEEENS5_IJNS4_10UnderscoreESW_SW_EEEEENS4_13SM90_TMA_LOADENS4_14ComposedLayoutINS4_7SwizzleILi3ELi4ELi3EEENS4_18smem_ptr_flag_bitsILi8EEENSS_INS5_IJNSA_ILi8EEESG_EEENS5_IJSG_SB_EEEEEEEvNS4_8identityESZ_S19_vS1A_EENS_8epilogue10collective6detail29Sm90TmaWarpSpecializedAdapterINS1D_15DefaultEpilogueISI_SJ_SJ_NS1C_6thread17LinearCombinationISI_Li1EffLNS1H_9ScaleType4KindE0ELNS_15FloatRoundStyleE2ESI_EENS1_15EpilogueDefaultEEEEEvvEEEEvNT_6ParamsE --------------------------
	.section	.nv.info._ZN7cutlass13device_kernelINS_4gemm6kernel13GemmUniversalIN4cute5tupleIJiiiiEEENS1_10collective13CollectiveMmaINS1_37MainloopSm90TmaGmmaWarpSpecializedFP8ILi4ENS5_IJNS4_1CILi1EEESB_SB_EEENS1_32KernelTmaWarpSpecializedPingpongEEENS5_IJNSA_ILi64EEESF_NSA_ILi128EEEEEENS_12float_e5m2_tENS5_IJlSB_lEEESI_SJ_NS4_8TiledMMAINS4_8MMA_AtomIJNS4_4SM904GMMA30MMA_64x64x32_F32E5M2E5M2_SS_TNILNSN_7ScaleInE1ELSP_1EEEEEENS4_6LayoutISC_NS5_IJNSA_ILi0EEEST_ST_EEEEENS5_IJNS4_10UnderscoreESW_SW_EEEEENS4_13SM90_TMA_LOADENS4_14ComposedLayoutINS4_7SwizzleILi3ELi4ELi3EEENS4_18smem_ptr_flag_bitsILi8EEENSS_INS5_IJNSA_ILi8EEESG_EEENS5_IJSG_SB_EEEEEEEvNS4_8identityESZ_S19_vS1A_EENS_8epilogue10collective6detail29Sm90TmaWarpSpecializedAdapterINS1D_15DefaultEpilogueISI_SJ_SJ_NS1C_6thread17LinearCombinationISI_Li1EffLNS1H_9ScaleType4KindE0ELNS_15FloatRoundStyleE2ESI_EENS1_15EpilogueDefaultEEEEEvvEEEEvNT_6ParamsE,"",@"SHT_CUDA_INFO"
	.sectionflags	@""
	.align	4


	//----- nvinfo : EIATTR_CUDA_API_VERSION
	.align		4
        /*0000*/ 	.byte	0x04, 0x37
        /*0002*/ 	.short	(.L_18 - .L_17)
.L_17:
        /*0004*/ 	.word	0x00000082


	//----- nvinfo : EIATTR_KPARAM_INFO
	.align		4
.L_18:
        /*0008*/ 	.byte	0x04, 0x17
        /*000a*/ 	.short	(.L_20 - .L_19)
.L_19:
        /*000c*/ 	.word	0x00000000
        /*0010*/ 	.short	0x0000
        /*0012*/ 	.short	0x0070
        /*0014*/ 	.byte	0x00, 0xf0, 0x01, 0x10


	//----- nvinfo : EIATTR_SPARSE_MMA_MASK
	.align		4
.L_20:
        /*0018*/ 	.byte	0x03, 0x50
        /*001a*/ 	.short	0x0000


	//----- nvinfo : EIATTR_MAXREG_COUNT
	.align		4
        /*001c*/ 	.byte	0x03, 0x1b
        /*001e*/ 	.short	0x00a8


	//----- nvinfo : EIATTR_NUM_BARRIERS
	.align		4
        /*0020*/ 	.byte	0x02, 0x4c
        /*0022*/ 	.byte	0x01
	.zero		1


	//----- nvinfo : EIATTR_MERCURY_ISA_VERSION
	.align		4
        /*0024*/ 	.byte	0x03, 0x5f
        /*0026*/ 	.short	0x0101


	//----- nvinfo : EIATTR_INT_WARP_WIDE_INSTR_OFFSETS
	.align		4
        /*0028*/ 	.byte	0x04, 0x31
        /*002a*/ 	.short	(.L_22 - .L_21)


	//   ....[0]....
.L_21:
        /*002c*/ 	.word	0x00000470


	//   ....[1]....
        /*0030*/ 	.word	0x00000490


	//   ....[2]....
        /*0034*/ 	.word	0x00000510


	//   ....[3]....
        /*0038*/ 	.word	0x00000520


	//   ....[4]....
        /*003c*/ 	.word	0x00000530


	//   ....[5]....
        /*0040*/ 	.word	0x00000550


	//   ....[6]....
        /*0044*/ 	.word	0x000005b0


	//   ....[7]....
        /*0048*/ 	.word	0x000005d0


	//----- nvinfo : EIATTR_COOP_GROUP_MASK_REGIDS
	.align		4
.L_22:
        /*004c*/ 	.byte	0x04, 0x29
        /*004e*/ 	.short	(.L_24 - .L_23)


	//   ....[0]....
.L_23:
        /*0050*/ 	.word	0xffffffff


	//   ....[1]....
        /*0054*/ 	.word	0xffffffff


	//   ....[2]....
        /*0058*/ 	.word	0xffffffff


	//   ....[3]....
        /*005c*/ 	.word	0xffffffff


	//   ....[4]....
        /*0060*/ 	.word	0xffffffff


	//   ....[5]....
        /*0064*/ 	.word	0xffffffff


	//----- nvinfo : EIATTR_COOP_GROUP_INSTR_OFFSETS
	.align		4
.L_24:
        /*0068*/ 	.byte	0x04, 0x28
        /*006a*/ 	.short	(.L_26 - .L_25)


	//   ....[0]....
.L_25:
        /*006c*/ 	.word	0x00000050


	//   ....[1]....
        /*0070*/ 	.word	0x00000080


	//   ....[2]....
        /*0074*/ 	.word	0x00000180


	//   ....[3]....
        /*0078*/ 	.word	0x00000390


	//   ....[4]....
        /*007c*/ 	.word	0x000003d0


	//   ....[5]....
        /*0080*/ 	.word	0x00000410


	//----- nvinfo : EIATTR_REG_RECONFIG
	.align		4
.L_26:
        /*0084*/ 	.byte	0x01, 0x54
	.zero		2


	//----- nvinfo : EIATTR_MBARRIER_INSTR_OFFSETS
	.align		4
        /*0088*/ 	.byte	0x04, 0x39
        /*008a*/ 	.short	(.L_28 - .L_27)


	//   ....[0]....
.L_27:
        /*008c*/ 	.word	0x00000300
        /*0090*/ 	.word	0x000000ff
        /*0094*/ 	.word	0x00000000
        /*0098*/ 	.short	0x0100
        /*009a*/ 	.byte	0x09
	.zero		1


	//   ....[1]....
        /*009c*/ 	.word	0x00000310
        /*00a0*/ 	.word	0x000000ff
        /*00a4*/ 	.word	0x00000020
        /*00a8*/ 	.short	0x0100
        /*00aa*/ 	.byte	0x09
	.zero		1


	//   ....[2]....
        /*00ac*/ 	.word	0x00000320
        /*00b0*/ 	.word	0x000000ff
        /*00b4*/ 	.word	0x00000008
        /*00b8*/ 	.short	0x0100
        /*00ba*/ 	.byte	0x09
	.zero		1


	//   ....[3]....
        /*00bc*/ 	.word	0x00000330
        /*00c0*/ 	.word	0x000000ff
        /*00c4*/ 	.word	0x00000028
        /*00c8*/ 	.short	0x0100
        /*00ca*/ 	.byte	0x09
	.zero		1


	//   ....[4]....
        /*00cc*/ 	.word	0x00000340
        /*00d0*/ 	.word	0x000000ff
        /*00d4*/ 	.word	0x00000010
        /*00d8*/ 	.short	0x0100
        /*00da*/ 	.byte	0x09
	.zero		1


	//   ....[5]....
        /*00dc*/ 	.word	0x00000350
        /*00e0*/ 	.word	0x000000ff
        /*00e4*/ 	.word	0x00000030
        /*00e8*/ 	.short	0x0100
        /*00ea*/ 	.byte	0x09
	.zero		1


	//   ....[6]....
        /*00ec*/ 	.word	0x00000360
        /*00f0*/ 	.word	0x000000ff
        /*00f4*/ 	.word	0x00000018
        /*00f8*/ 	.short	0x0100
        /*00fa*/ 	.byte	0x09
	.zero		1


	//   ....[7]....
        /*00fc*/ 	.word	0x00000370
        /*0100*/ 	.word	0x000000ff
        /*0104*/ 	.word	0x00000038
        /*0108*/ 	.short	0x0100
        /*010a*/ 	.byte	0x09
	.zero		1


	//   ....[8]....
        /*010c*/ 	.word	0x000005f0
        /*0110*/ 	.word	0x000000ff
        /*0114*/ 	.word	0x00000070
        /*0118*/ 	.short	0x0100
        /*011a*/ 	.byte	0x09
	.zero		1


	//   ....[9]....
        /*011c*/ 	.word	0x00000600
        /*0120*/ 	.word	0x000000ff
        /*0124*/ 	.word	0x00000078
        /*0128*/ 	.short	0x0100
        /*012a*/ 	.byte	0x09
	.zero		1


	//   ....[10]....
        /*012c*/ 	.word	0x00000640
        /*0130*/ 	.word	0x000000ff
        /*0134*/ 	.word	0x00000050
        /*0138*/ 	.short	0x0100
        /*013a*/ 	.byte	0x0a
	.zero		1


	//   ....[11]....
        /*013c*/ 	.word	0x00000660
        /*0140*/ 	.word	0x000000ff
        /*0144*/ 	.word	0x00000058
        /*0148*/ 	.short	0x0100
        /*014a*/ 	.byte	0x0a
	.zero		1


	//   ....[12]....
        /*014c*/ 	.word	0x00000670
        /*0150*/ 	.word	0x000000ff
        /*0154*/ 	.word	0x00000060
        /*0158*/ 	.short	0x0100
        /*015a*/ 	.byte	0x0a
	.zero		1


	//   ....[13]....
        /*015c*/ 	.word	0x00000680
        /*0160*/ 	.word	0x000000ff
        /*0164*/ 	.word	0x00000068
        /*0168*/ 	.short	0x0100
        /*016a*/ 	.byte	0x0a
	.zero		1


	//   ....[14]....
        /*016c*/ 	.word	0x000015a0
        /*0170*/ 	.word	0x0000000f
        /*0174*/ 	.word	0xfffffff8
        /*0178*/ 	.short	0x010a
        /*017a*/ 	.byte	0x3f
	.zero		1


	//   ....[15]....
        /*017c*/ 	.word	0x00001880
        /*0180*/ 	.word	0x000000ff
        /*0184*/ 	.word	0x00000000
        /*0188*/ 	.short	0x010a
        /*018a*/ 	.byte	0x04
	.zero		1


	//   ....[16]....
        /*018c*/ 	.word	0x000018c0
        /*0190*/ 	.word	0x000000ff
        /*0194*/ 	.word	0x00000000
        /*0198*/ 	.short	0x010a
        /*019a*/ 	.byte	0x04
	.zero		1


	//   ....[17]....
        /*019c*/ 	.word	0x00001f00
        /*01a0*/ 	.word	0x000000ff
        /*01a4*/ 	.word	0x00000000
        /*01a8*/ 	.short	0x010a
        /*01aa*/ 	.byte	0x08
	.zero		1


	//   ....[18]....
        /*01ac*/ 	.word	0x00001f40
        /*01b0*/ 	.word	0x000000ff
        /*01b4*/ 	.word	0x00000000
        /*01b8*/ 	.short	0x010a
        /*01ba*/ 	.byte	0x08
	.zero		1


	//   ....[19]....
        /*01bc*/ 	.word	0x000023f0
        /*01c0*/ 	.word	0x000000ff
        /*01c4*/ 	.word	0x00000000
        /*01c8*/ 	.short	0x0101
        /*01ca*/ 	.byte	0x06
	.zero		1


	//   ....[20]....
        /*01cc*/ 	.word	0x00002750
        /*01d0*/ 	.word	0x00000055
        /*01d4*/ 	.word	0x00000000
        /*01d8*/ 	.short	0x0101
        /*01da*/ 	.byte	0x1a
	.zero		1


	//   ....[21]....
        /*01dc*/ 	.word	0x00002830
        /*01e0*/ 	.word	0x000000ff
        /*01e4*/ 	.word	0x00000000
        /*01e8*/ 	.short	0x0101
        /*01ea*/ 	.byte	0x04
	.zero		1


	//   ....[22]....
        /*01ec*/ 	.word	0x00002890
        /*01f0*/ 	.word	0x0000000f
        /*01f4*/ 	.word	0x00000008
        /*01f8*/ 	.short	0x010a
        /*01fa*/ 	.byte	0x3f
	.zero		1


	//   ....[23]....
        /*01fc*/ 	.word	0x00005070
        /*0200*/ 	.word	0x00000012
        /*0204*/ 	.word	0x00000000
        /*0208*/ 	.short	0x0101
        /*020a*/ 	.byte	0x1a
	.zero		1


	//   ....[24]....
        /*020c*/ 	.word	0x00005af0
        /*0210*/ 	.word	0x0000000d
        /*0214*/ 	.word	0x00000020
        /*0218*/ 	.short	0x010a
        /*021a*/ 	.byte	0x3f
	.zero		1


	//   ....[25]....
        /*021c*/ 	.word	0x00005e60
        /*0220*/ 	.word	0x00000003
        /*0224*/ 	.word	0x00000078
        /*0228*/ 	.short	0x0101
        /*022a*/ 	.byte	0x3f
	.zero		1


	//   ....[26]....
        /*022c*/ 	.word	0x000065f0
        /*0230*/ 	.word	0x00000005
        /*0234*/ 	.word	0x00000000
        /*0238*/ 	.short	0x010a
        /*023a*/ 	.byte	0x3f
	.zero		1


	//   ....[27]....
        /*023c*/ 	.word	0x00006670
        /*0240*/ 	.word	0x00000007
        /*0244*/ 	.word	0x00000000
        /*0248*/ 	.short	0x010a
        /*024a*/ 	.byte	0x3f
	.zero		1


	//   ....[28]....
        /*024c*/ 	.word	0x00006700
        /*0250*/ 	.word	0x00000006
        /*0254*/ 	.word	0x00000000
        /*0258*/ 	.short	0x010a
        /*025a*/ 	.byte	0x3f
	.zero		1


	//   ....[29]....
        /*025c*/ 	.word	0x00006790
        /*0260*/ 	.word	0x00000003
        /*0264*/ 	.word	0x00000000
        /*0268*/ 	.short	0x010a
        /*026a*/ 	.byte	0x3f
	.zero		1


	//   ....[30]....
        /*026c*/ 	.word	0x000067f0
        /*0270*/ 	.word	0x0000000f
        /*0274*/ 	.word	0xfffffff8
        /*0278*/ 	.short	0x010a
        /*027a*/ 	.byte	0x3f
	.zero		1


	//   ....[31]....
        /*027c*/ 	.word	0x00006850
        /*0280*/ 	.word	0x0000000b
        /*0284*/ 	.word	0x00000000
        /*0288*/ 	.short	0x010a
        /*028a*/ 	.byte	0x3f
	.zero		1


	//   ....[32]....
        /*028c*/ 	.word	0x000068b0
        /*0290*/ 	.word	0x0000000c
        /*0294*/ 	.word	0x00000000
        /*0298*/ 	.short	0x010a
        /*029a*/ 	.byte	0x3f
	.zero		1


	//   ....[33]....
        /*029c*/ 	.word	0x00006900
        /*02a0*/ 	.word	0x0000000f
        /*02a4*/ 	.word	0x00000008
        /*02a8*/ 	.short	0x010a
        /*02aa*/ 	.byte	0x3f
	.zero		1


	//   ....[34]....
        /*02ac*/ 	.word	0x000069d0
        /*02b0*/ 	.word	0x0000000d
        /*02b4*/ 	.word	0x00000020
        /*02b8*/ 	.short	0x010a
        /*02ba*/ 	.byte	0x3f
	.zero		1


	//   ....[35]....
        /*02bc*/ 	.word	0x00006ab0
        /*02c0*/ 	.word	0x00000005
        /*02c4*/ 	.word	0x00000000
        /*02c8*/ 	.short	0x010a
        /*02ca*/ 	.byte	0x3f
	.zero		1


	//   ....[36]....
        /*02cc*/ 	.word	0x00006b00
        /*02d0*/ 	.word	0x00000007
        /*02d4*/ 	.word	0x00000000
        /*02d8*/ 	.short	0x010a
        /*02da*/ 	.byte	0x3f
	.zero		1


	//   ....[37]....
        /*02dc*/ 	.word	0x00006b50
        /*02e0*/ 	.word	0x00000006
        /*02e4*/ 	.word	0x00000000
        /*02e8*/ 	.short	0x010a
        /*02ea*/ 	.byte	0x3f
	.zero		1


	//----- nvinfo : EIATTR_NUM_MBARRIERS
	.align		4
.L_28:
        /*02ec*/ 	.byte	0x03, 0x38
        /*02ee*/ 	.short	0x000e


	//----- nvinfo : EIATTR_EXIT_INSTR_OFFSETS
	.align		4
        /*02f0*/ 	.byte	0x04, 0x1c
        /*02f2*/ 	.short	(.L_30 - .L_29)


	//   ....[0]....
.L_29:
        /*02f4*/ 	.word	0x00001200


	//   ....[1]....
        /*02f8*/ 	.word	0x00001260


	//   ....[2]....
        /*02fc*/ 	.word	0x00005820


	//   ....[3]....
        /*0300*/ 	.word	0x00005850


	//   ....[4]....
        /*0304*/ 	.word	0x000067e0


	//----- nvinfo : EIATTR_MAX_THREADS
	.align		4
.L_30:
        /*0308*/ 	.byte	0x04, 0x05
        /*030a*/ 	.short	(.L_32 - .L_31)
.L_31:
        /*030c*/ 	.word	0x00000180
        /*0310*/ 	.word	0x00000001
        /*0314*/ 	.word	0x00000001


	//----- nvinfo : EIATTR_CRS_STACK_SIZE
	.align		4
.L_32:
        /*0318*/ 	.byte	0x04, 0x1e
        /*031a*/ 	.short	(.L_34 - .L_33)
.L_33:
        /*031c*/ 	.word	0x00000000


	//----- nvinfo : EIATTR_CBANK_PARAM_SIZE
	.align		4
.L_34:
        /*0320*/ 	.byte	0x03, 0x19
        /*0322*/ 	.short	0x0470


	//----- nvinfo : EIATTR_PARAM_CBANK
	.align		4
        /*0324*/ 	.byte	0x04, 0x0a
        /*0326*/ 	.short	(.L_36 - .L_35)
	.align		4
.L_35:
        /*0328*/ 	.word	index@(.nv.constant0._ZN7cutlass13device_kernelINS_4gemm6kernel13GemmUniversalIN4cute5tupleIJiiiiEEENS1_10collective13CollectiveMmaINS1_37MainloopSm90TmaGmmaWarpSpecializedFP8ILi4ENS5_IJNS4_1CILi1EEESB_SB_EEENS1_32KernelTmaWarpSpecializedPingpongEEENS5_IJNSA_ILi64EEESF_NSA_ILi128EEEEEENS_12float_e5m2_tENS5_IJlSB_lEEESI_SJ_NS4_8TiledMMAINS4_8MMA_AtomIJNS4_4SM904GMMA30MMA_64x64x32_F32E5M2E5M2_SS_TNILNSN_7ScaleInE1ELSP_1EEEEEENS4_6LayoutISC_NS5_IJNSA_ILi0EEEST_ST_EEEEENS5_IJNS4_10UnderscoreESW_SW_EEEEENS4_13SM90_TMA_LOADENS4_14ComposedLayoutINS4_7SwizzleILi3ELi4ELi3EEENS4_18smem_ptr_flag_bitsILi8EEENSS_INS5_IJNSA_ILi8EEESG_EEENS5_IJSG_SB_EEEEEEEvNS4_8identityESZ_S19_vS1A_EENS_8epilogue10collective6detail29Sm90TmaWarpSpecializedAdapterINS1D_15DefaultEpilogueISI_SJ_SJ_NS1C_6thread17LinearCombinationISI_Li1EffLNS1H_9ScaleType4KindE0ELNS_15FloatRoundStyleE2ESI_EENS1_15EpilogueDefaultEEEEEvvEEEEvNT_6ParamsE)
        /*032c*/ 	.short	0x0210
        /*032e*/ 	.short	0x0470


	//----- nvinfo : EIATTR_SW_WAR
	.align		4
.L_36:
        /*0330*/ 	.byte	0x04, 0x36
        /*0332*/ 	.short	(.L_38 - .L_37)
.L_37:
        /*0334*/ 	.word	0x00000008
.L_38:


//--------------------- .nv.callgraph             --------------------------
	.section	.nv.callgraph,"",@"SHT_CUDA_CALLGRAPH"
	.align	4
	.sectionentsize	8
	.align		4
        /*0000*/ 	.word	0x00000000
	.align		4
        /*0004*/ 	.word	0xffffffff
	.align		4
        /*0008*/ 	.word	0x00000000
	.align		4
        /*000c*/ 	.word	0xfffffffe
	.align		4
        /*0010*/ 	.word	0x00000000
	.align		4
        /*0014*/ 	.word	0xfffffffd
	.align		4
        /*0018*/ 	.word	0x00000000
	.align		4
        /*001c*/ 	.word	0xfffffffc


//--------------------- .nv.constant4             --------------------------
	.section	.nv.constant4,"a",@progbits
	.align	8
	.align		8
.nv.constant4:
        /*0000*/ 	.dword	_ZN39_INTERNAL_07105993_4_k_cu_8a4989eb_45734cuda3std3__45__cpo5beginE
	.align		8
        /*0008*/ 	.dword	_ZN39_INTERNAL_07105993_4_k_cu_8a4989eb_45734cuda3std3__45__cpo3endE
	.align		8
        /*0010*/ 	.dword	_ZN39_INTERNAL_07105993_4_k_cu_8a4989eb_45734cuda3std3__45__cpo6cbeginE
	.align		8
        /*0018*/ 	.dword	_ZN39_INTERNAL_07105993_4_k_cu_8a4989eb_45734cuda3std3__45__cpo4cendE
	.align		8
        /*0020*/ 	.dword	_ZN39_INTERNAL_07105993_4_k_cu_8a4989eb_45734cuda3std3__441_GLOBAL__N__07105993_4_k_cu_8a4989eb_45736ignoreE
	.align		8
        /*0028*/ 	.dword	_ZN39_INTERNAL_07105993_4_k_cu_8a4989eb_45734cuda3std3__419piecewise_constructE
	.align		8
        /*0030*/ 	.dword	_ZN39_INTERNAL_07105993_4_k_cu_8a4989eb_45734cuda3std3__48in_placeE
	.align		8
        /*0038*/ 	.dword	_ZN39_INTERNAL_07105993_4_k_cu_8a4989eb_45734cuda3std6ranges3__45__cpo4swapE
	.align		8
        /*0040*/ 	.dword	_ZN39_INTERNAL_07105993_4_k_cu_8a4989eb_45734cuda3std6ranges3__45__cpo9iter_moveE
	.align		8
        /*0048*/ 	.dword	_ZN39_INTERNAL_07105993_4_k_cu_8a4989eb_45734cute7productE
	.align		8
        /*0050*/ 	.dword	_ZN39_INTERNAL_07105993_4_k_cu_8a4989eb_45734cute1_E


//--------------------- .text._ZN7cutlass13device_kernelINS_4gemm6kernel13GemmUniversalIN4cute5tupleIJiiiiEEENS1_10collective13CollectiveMmaINS1_37MainloopSm90TmaGmmaWarpSpecializedFP8ILi4ENS5_IJNS4_1CILi1EEESB_SB_EEENS1_32KernelTmaWarpSpecializedPingpongEEENS5_IJNSA_ILi64EEESF_NSA_ILi128EEEEEENS_12float_e5m2_tENS5_IJlSB_lEEESI_SJ_NS4_8TiledMMAINS4_8MMA_AtomIJNS4_4SM904GMMA30MMA_64x64x32_F32E5M2E5M2_SS_TNILNSN_7ScaleInE1ELSP_1EEEEEENS4_6LayoutISC_NS5_IJNSA_ILi0EEEST_ST_EEEEENS5_IJNS4_10UnderscoreESW_SW_EEEEENS4_13SM90_TMA_LOADENS4_14ComposedLayoutINS4_7SwizzleILi3ELi4ELi3EEENS4_18smem_ptr_flag_bitsILi8EEENSS_INS5_IJNSA_ILi8EEESG_EEENS5_IJSG_SB_EEEEEEEvNS4_8identityESZ_S19_vS1A_EENS_8epilogue10collective6detail29Sm90TmaWarpSpecializedAdapterINS1D_15DefaultEpilogueISI_SJ_SJ_NS1C_6thread17LinearCombinationISI_Li1EffLNS1H_9ScaleType4KindE0ELNS_15FloatRoundStyleE2ESI_EENS1_15EpilogueDefaultEEEEEvvEEEEvNT_6ParamsE --------------------------
	.section	.text._ZN7cutlass13device_kernelINS_4gemm6kernel13GemmUniversalIN4cute5tupleIJiiiiEEENS1_10collective13CollectiveMmaINS1_37MainloopSm90TmaGmmaWarpSpecializedFP8ILi4ENS5_IJNS4_1CILi1EEESB_SB_EEENS1_32KernelTmaWarpSpecializedPingpongEEENS5_IJNSA_ILi64EEESF_NSA_ILi128EEEEEENS_12float_e5m2_tENS5_IJlSB_lEEESI_SJ_NS4_8TiledMMAINS4_8MMA_AtomIJNS4_4SM904GMMA30MMA_64x64x32_F32E5M2E5M2_SS_TNILNSN_7ScaleInE1ELSP_1EEEEEENS4_6LayoutISC_NS5_IJNSA_ILi0EEEST_ST_EEEEENS5_IJNS4_10UnderscoreESW_SW_EEEEENS4_13SM90_TMA_LOADENS4_14ComposedLayoutINS4_7SwizzleILi3ELi4ELi3EEENS4_18smem_ptr_flag_bitsILi8EEENSS_INS5_IJNSA_ILi8EEESG_EEENS5_IJSG_SB_EEEEEEEvNS4_8identityESZ_S19_vS1A_EENS_8epilogue10collective6detail29Sm90TmaWarpSpecializedAdapterINS1D_15DefaultEpilogueISI_SJ_SJ_NS1C_6thread17LinearCombinationISI_Li1EffLNS1H_9ScaleType4KindE0ELNS_15FloatRoundStyleE2ESI_EENS1_15EpilogueDefaultEEEEEvvEEEEvNT_6ParamsE,"ax",@progbits
	.align	128
.text._ZN7cutlass13device_kernelINS_4gemm6kernel13GemmUniversalIN4cute5tupleIJiiiiEEENS1_10collective13CollectiveMmaINS1_37MainloopSm90TmaGmmaWarpSpecializedFP8ILi4ENS5_IJNS4_1CILi1EEESB_SB_EEENS1_32KernelTmaWarpSpecializedPingpongEEENS5_IJNSA_ILi64EEESF_NSA_ILi128EEEEEENS_12float_e5m2_tENS5_IJlSB_lEEESI_SJ_NS4_8TiledMMAINS4_8MMA_AtomIJNS4_4SM904GMMA30MMA_64x64x32_F32E5M2E5M2_SS_TNILNSN_7ScaleInE1ELSP_1EEEEEENS4_6LayoutISC_NS5_IJNSA_ILi0EEEST_ST_EEEEENS5_IJNS4_10UnderscoreESW_SW_EEEEENS4_13SM90_TMA_LOADENS4_14ComposedLayoutINS4_7SwizzleILi3ELi4ELi3EEENS4_18smem_ptr_flag_bitsILi8EEENSS_INS5_IJNSA_ILi8EEESG_EEENS5_IJSG_SB_EEEEEEEvNS4_8identityESZ_S19_vS1A_EENS_8epilogue10collective6detail29Sm90TmaWarpSpecializedAdapterINS1D_15DefaultEpilogueISI_SJ_SJ_NS1C_6thread17LinearCombinationISI_Li1EffLNS1H_9ScaleType4KindE0ELNS_15FloatRoundStyleE2ESI_EENS1_15EpilogueDefaultEEEEEvvEEEEvNT_6ParamsE:
        .type           _ZN7cutlass13device_kernelINS_4gemm6kernel13GemmUniversalIN4cute5tupleIJiiiiEEENS1_10collective13CollectiveMmaINS1_37MainloopSm90TmaGmmaWarpSpecializedFP8ILi4ENS5_IJNS4_1CILi1EEESB_SB_EEENS1_32KernelTmaWarpSpecializedPingpongEEENS5_IJNSA_ILi64EEESF_NSA_ILi128EEEEEENS_12float_e5m2_tENS5_IJlSB_lEEESI_SJ_NS4_8TiledMMAINS4_8MMA_AtomIJNS4_4SM904GMMA30MMA_64x64x32_F32E5M2E5M2_SS_TNILNSN_7ScaleInE1ELSP_1EEEEEENS4_6LayoutISC_NS5_IJNSA_ILi0EEEST_ST_EEEEENS5_IJNS4_10UnderscoreESW_SW_EEEEENS4_13SM90_TMA_LOADENS4_14ComposedLayoutINS4_7SwizzleILi3ELi4ELi3EEENS4_18smem_ptr_flag_bitsILi8EEENSS_INS5_IJNSA_ILi8EEESG_EEENS5_IJSG_SB_EEEEEEEvNS4_8identityESZ_S19_vS1A_EENS_8epilogue10collective6detail29Sm90TmaWarpSpecializedAdapterINS1D_15DefaultEpilogueISI_SJ_SJ_NS1C_6thread17LinearCombinationISI_Li1EffLNS1H_9ScaleType4KindE0ELNS_15FloatRoundStyleE2ESI_EENS1_15EpilogueDefaultEEEEEvvEEEEvNT_6ParamsE,@function
        .size           _ZN7cutlass13device_kernelINS_4gemm6kernel13GemmUniversalIN4cute5tupleIJiiiiEEENS1_10collective13CollectiveMmaINS1_37MainloopSm90TmaGmmaWarpSpecializedFP8ILi4ENS5_IJNS4_1CILi1EEESB_SB_EEENS1_32KernelTmaWarpSpecializedPingpongEEENS5_IJNSA_ILi64EEESF_NSA_ILi128EEEEEENS_12float_e5m2_tENS5_IJlSB_lEEESI_SJ_NS4_8TiledMMAINS4_8MMA_AtomIJNS4_4SM904GMMA30MMA_64x64x32_F32E5M2E5M2_SS_TNILNSN_7ScaleInE1ELSP_1EEEEEENS4_6LayoutISC_NS5_IJNSA_ILi0EEEST_ST_EEEEENS5_IJNS4_10UnderscoreESW_SW_EEEEENS4_13SM90_TMA_LOADENS4_14ComposedLayoutINS4_7SwizzleILi3ELi4ELi3EEENS4_18smem_ptr_flag_bitsILi8EEENSS_INS5_IJNSA_ILi8EEESG_EEENS5_IJSG_SB_EEEEEEEvNS4_8identityESZ_S19_vS1A_EENS_8epilogue10collective6detail29Sm90TmaWarpSpecializedAdapterINS1D_15DefaultEpilogueISI_SJ_SJ_NS1C_6thread17LinearCombinationISI_Li1EffLNS1H_9ScaleType4KindE0ELNS_15FloatRoundStyleE2ESI_EENS1_15EpilogueDefaultEEEEEvvEEEEvNT_6ParamsE,(.L_x_139 - _ZN7cutlass13device_kernelINS_4gemm6kernel13GemmUniversalIN4cute5tupleIJiiiiEEENS1_10collective13CollectiveMmaINS1_37MainloopSm90TmaGmmaWarpSpecializedFP8ILi4ENS5_IJNS4_1CILi1EEESB_SB_EEENS1_32KernelTmaWarpSpecializedPingpongEEENS5_IJNSA_ILi64EEESF_NSA_ILi128EEEEEENS_12float_e5m2_tENS5_IJlSB_lEEESI_SJ_NS4_8TiledMMAINS4_8MMA_AtomIJNS4_4SM904GMMA30MMA_64x64x32_F32E5M2E5M2_SS_TNILNSN_7ScaleInE1ELSP_1EEEEEENS4_6LayoutISC_NS5_IJNSA_ILi0EEEST_ST_EEEEENS5_IJNS4_10UnderscoreESW_SW_EEEEENS4_13SM90_TMA_LOADENS4_14ComposedLayoutINS4_7SwizzleILi3ELi4ELi3EEENS4_18smem_ptr_flag_bitsILi8EEENSS_INS5_IJNSA_ILi8EEESG_EEENS5_IJSG_SB_EEEEEEEvNS4_8identityESZ_S19_vS1A_EENS_8epilogue10collective6detail29Sm90TmaWarpSpecializedAdapterINS1D_15DefaultEpilogueISI_SJ_SJ_NS1C_6thread17LinearCombinationISI_Li1EffLNS1H_9ScaleType4KindE0ELNS_15FloatRoundStyleE2ESI_EENS1_15EpilogueDefaultEEEEEvvEEEEvNT_6ParamsE)
        .other          _ZN7cutlass13device_kernelINS_4gemm6kernel13GemmUniversalIN4cute5tupleIJiiiiEEENS1_10collective13CollectiveMmaINS1_37MainloopSm90TmaGmmaWarpSpecializedFP8ILi4ENS5_IJNS4_1CILi1EEESB_SB_EEENS1_32KernelTmaWarpSpecializedPingpongEEENS5_IJNSA_ILi64EEESF_NSA_ILi128EEEEEENS_12float_e5m2_tENS5_IJlSB_lEEESI_SJ_NS4_8TiledMMAINS4_8MMA_AtomIJNS4_4SM904GMMA30MMA_64x64x32_F32E5M2E5M2_SS_TNILNSN_7ScaleInE1ELSP_1EEEEEENS4_6LayoutISC_NS5_IJNSA_ILi0EEEST_ST_EEEEENS5_IJNS4_10UnderscoreESW_SW_EEEEENS4_13SM90_TMA_LOADENS4_14ComposedLayoutINS4_7SwizzleILi3ELi4ELi3EEENS4_18smem_ptr_flag_bitsILi8EEENSS_INS5_IJNSA_ILi8EEESG_EEENS5_IJSG_SB_EEEEEEEvNS4_8identityESZ_S19_vS1A_EENS_8epilogue10collective6detail29Sm90TmaWarpSpecializedAdapterINS1D_15DefaultEpilogueISI_SJ_SJ_NS1C_6thread17LinearCombinationISI_Li1EffLNS1H_9ScaleType4KindE0ELNS_15FloatRoundStyleE2ESI_EENS1_15EpilogueDefaultEEEEEvvEEEEvNT_6ParamsE,@"STO_CUDA_ENTRY STV_DEFAULT"
_ZN7cutlass13device_kernelINS_4gemm6kernel13GemmUniversalIN4cute5tupleIJiiiiEEENS1_10collective13CollectiveMmaINS1_37MainloopSm90TmaGmmaWarpSpecializedFP8ILi4ENS5_IJNS4_1CILi1EEESB_SB_EEENS1_32KernelTmaWarpSpecializedPingpongEEENS5_IJNSA_ILi64EEESF_NSA_ILi128EEEEEENS_12float_e5m2_tENS5_IJlSB_lEEESI_SJ_NS4_8TiledMMAINS4_8MMA_AtomIJNS4_4SM904GMMA30MMA_64x64x32_F32E5M2E5M2_SS_TNILNSN_7ScaleInE1ELSP_1EEEEEENS4_6LayoutISC_NS5_IJNSA_ILi0EEEST_ST_EEEEENS5_IJNS4_10UnderscoreESW_SW_EEEEENS4_13SM90_TMA_LOADENS4_14ComposedLayoutINS4_7SwizzleILi3ELi4ELi3EEENS4_18smem_ptr_flag_bitsILi8EEENSS_INS5_IJNSA_ILi8EEESG_EEENS5_IJSG_SB_EEEEEEEvNS4_8identityESZ_S19_vS1A_EENS_8epilogue10collective6detail29Sm90TmaWarpSpecializedAdapterINS1D_15DefaultEpilogueISI_SJ_SJ_NS1C_6thread17LinearCombinationISI_Li1EffLNS1H_9ScaleType4KindE0ELNS_15FloatRoundStyleE2ESI_EENS1_15EpilogueDefaultEEEEEvvEEEEvNT_6ParamsE:
[----:B------:R-:W-:Y:S01]  /*0000*/  LDC R1, c[0x0][0x28] ;  /* 0x00000a00ff017b82 */ /* 0x000fe20000000800 */
[----:B------:R-:W0:Y:S01]  /*0010*/  S2R R8, SR_TID.X ;  /* 0x0000000000087919 */ /* 0x000e220000002100 */
[----:B------:R-:W-:Y:S01]  /*0020*/  ELECT P0, URZ, PT ;  /* 0x00000000003f782f */ /* 0x000fe20003800000 */
[----:B------:R-:W-:Y:S01]  /*0030*/  BSSY B0, `(.L_x_0) ;  /* 0x0000014000007945 */ /* 0x000fe20003800000 */
[----:B0-----:R-:W-:-:S05]  /*0040*/  SHF.R.U32.HI R0, RZ, 0x5, R8 ;  /* 0x00000005ff007819 */ /* 0x001fca0000011608 */
[----:B------:R-:W0:Y:S02]  /*0050*/  SHFL.IDX PT, R2, R0, RZ, 0x1f ;  /* 0x00001fff00027589 */ /* 0x000e2400000e0000 */
[----:B0-----:R-:W-:Y:S02]  /*0060*/  R2UR UR8, R2 ;  /* 0x00000000020872ca */ /* 0x001fe400000e0000 */
[----:B------:R-:W-:-:S05]  /*0070*/  SHF.R.U32.HI R2, RZ, 0x7, R8 ;  /* 0x00000007ff027819 */ /* 0x000fca0000011608 */
[----:B------:R0:W1:Y:S06]  /*0080*/  SHFL.IDX PT, R3, R2, RZ, 0x1f ;  /* 0x00001fff02037589 */ /* 0x00006c00000e0000 */
[----:B------:R-:W-:Y:S02]  /*0090*/  USHF.R.S32.HI UR4, URZ, 0x1f, UR8 ;  /* 0x0000001f3f047899 */ /* 0x000fe40008011408 */
[----:B------:R-:W-:Y:S02]  /*00a0*/  ISETP.NE.OR P0, PT, RZ, UR8, !P0 ;  /* 0x00000008ff007c0c */ /* 0x000fe4000c705670 */
[----:B------:R-:W-:-:S04]  /*00b0*/  ULEA.HI UR4, UR4, UR8, URZ, 0x2 ;  /* 0x0000000804047291 */ /* 0x000fc8000f8f103f */
[----:B------:R-:W-:-:S04]  /*00c0*/  ULOP3.LUT UR4, UR4, 0xfffffffc, URZ, 0xc0, !UPT ;  /* 0xfffffffc04047892 */ /* 0x000fc8000f8ec03f */
[----:B------:R-:W-:-:S03]  /*00d0*/  UIADD3 UR8, UR8, -UR4, URZ ;  /* 0x8000000408087290 */ /* 0x000fc6000fffe03f */
[----:B0-----:R-:W-:Y:S09]  /*00e0*/  @P0 BRA `(.L_x_1) ;  /* 0x0000000000200947 */ /* 0x001ff20003800000 */
[----:B------:R-:W-:Y:S02]  /*00f0*/  ULDC.64 UR4, c[0x0][0x198] ;  /* 0x0000660000047ab9 */ /* 0x000fe40000000a00 */
[----:B------:R-:W-:Y:S02]  /*0100*/  UIADD3 UR6, UP0, UR4, 0xf0, URZ ;  /* 0x000000f004067890 */ /* 0x000fe4000ff1e03f */
[----:B------:R-:W-:Y:S02]  /*0110*/  UIADD3 UR4, UP1, UR4, 0x1f0, URZ ;  /* 0x000001f004047890 */ /* 0x000fe4000ff3e03f */
[----:B------:R-:W-:Y:S02]  /*0120*/  UIADD3.X UR7, URZ, UR5, URZ, UP0, !UPT ;  /* 0x000000053f077290 */ /* 0x000fe400087fe43f */
[----:B------:R-:W-:-:S07]  /*0130*/  UIADD3.X UR5, URZ, UR5, URZ, UP1, !UPT ;  /* 0x000000053f057290 */ /* 0x000fce0008ffe43f */
[----:B------:R0:W-:Y:S02]  /*0140*/  UTMACCTL.PF [UR6] ;  /* 0x00000000060079b9 */ /* 0x0001e40008040000 */
[----:B------:R0:W-:Y:S02]  /*0150*/  UTMACCTL.PF [UR4] ;  /* 0x00000000040079b9 */ /* 0x0001e40008040000 */
[----:B0-----:R-:W-:Y:S01]  /*0160*/  NOP ;  /* 0x0000000000007918 */ /* 0x001fe20000000000 */
.L_x_1:
[----:B------:R-:W-:Y:S05]  /*0170*/  BSYNC B0 ;  /* 0x0000000000007941 */ /* 0x000fea0003800000 */
.L_x_0:
[----:B------:R-:W0:Y:S01]  /*0180*/  SHFL.IDX PT, R4, R0, RZ, 0x1f ;  /* 0x00001fff00047589 */ /* 0x000e2200000e0000 */
[----:B-1----:R-:W-:Y:S01]  /*0190*/  R2UR UR20, R3 ;  /* 0x00000000031472ca */ /* 0x002fe200000e0000 */
[----:B------:R-:W-:-:S04]  /*01a0*/  UISETP.NE.AND UP0, UPT, UR8, 0x3, UPT ;  /* 0x000000030800788c */ /* 0x000fc8000bf05270 */
[----:B------:R-:W-:-:S08]  /*01b0*/  UISETP.EQ.OR UP0, UPT, UR8, URZ, !UP0 ;  /* 0x0000003f0800728c */ /* 0x000fd0000c702670 */
[----:B------:R-:W-:Y:S02]  /*01c0*/  UIADD3 UR24, UR20, -0x1, URZ ;  /* 0xffffffff14187890 */ /* 0x000fe4000fffe03f */
[----:B------:R-:W-:Y:S02]  /*01d0*/  UISETP.EQ.AND UP0, UPT, UR20, URZ, UP0 ;  /* 0x0000003f1400728c */ /* 0x000fe40008702270 */
[----:B------:R-:W-:Y:S02]  /*01e0*/  UISETP.GE.U32.AND UP1, UPT, UR24, 0x2, UPT ;  /* 0x000000021800788c */ /* 0x000fe4000bf26070 */
[----:B------:R-:W-:Y:S01]  /*01f0*/  USEL UR13, URZ, 0x1, !UP0 ;  /* 0x000000013f0d7887 */ /* 0x000fe2000c000000 */
[----:B0-----:R-:W-:-:S03]  /*0200*/  ISETP.NE.AND P0, PT, R4, RZ, PT ;  /* 0x000000ff0400720c */ /* 0x001fc60003f05270 */
[----:B------:R-:W-:-:S10]  /*0210*/  USEL UR13, UR13, 0x2, UP1 ;  /* 0x000000020d0d7887 */ /* 0x000fd40008800000 */
[----:B------:R-:W-:Y:S05]  /*0220*/  @P0 BRA `(.L_x_2) ;  /* 0x0000000000580947 */ /* 0x000fea0003800000 */
[----:B------:R-:W0:Y:S01]  /*0230*/  S2UR UR9, SR_CgaCtaId ;  /* 0x00000000000979c3 */ /* 0x000e220000008800 */
[----:B------:R-:W-:Y:S01]  /*0240*/  UMOV UR4, 0x400 ;  /* 0x0000040000047882 */ /* 0x000fe20000000000 */
[----:B------:R-:W-:Y:S01]  /*0250*/  UMOV UR5, 0x1 ;  /* 0x0000000100057882 */ /* 0x000fe20000000000 */
[----:B------:R-:W-:Y:S01]  /*0260*/  UMOV UR6, 0x80 ;  /* 0x0000008000067882 */ /* 0x000fe20000000000 */
[----:B------:R-:W-:Y:S01]  /*0270*/  ELECT P0, URZ, PT ;  /* 0x00000000003f782f */ /* 0x000fe20003800000 */
[----:B------:R-:W-:-:S04]  /*0280*/  UIADD3 UR6, -UR6, 0x100000, URZ ;  /* 0x0010000006067890 */ /* 0x000fc8000fffe13f */
[----:B------:R-:W-:Y:S02]  /*0290*/  USHF.L.U32 UR7, UR6, 0xb, URZ ;  /* 0x0000000b06077899 */ /* 0x000fe4000800063f */
[----:B------:R-:W-:Y:S02]  /*02a0*/  USHF.L.U32 UR6, UR6, 0x1, URZ ;  /* 0x0000000106067899 */ /* 0x000fe4000800063f */
[----:B0-----:R-:W-:Y:S02]  /*02b0*/  ULEA UR9, UR9, UR4, 0x18 ;  /* 0x0000000409097291 */ /* 0x001fe4000f8ec03f */
[----:B------:R-:W-:-:S04]  /*02c0*/  UIADD3 UR4, -UR5, 0x100000, URZ ;  /* 0x0010000005047890 */ /* 0x000fc8000fffe13f */
[----:B------:R-:W-:Y:S02]  /*02d0*/  USHF.L.U32 UR5, UR4, 0xb, URZ ;  /* 0x0000000b04057899 */ /* 0x000fe4000800063f */
[----:B------:R-:W-:Y:S01]  /*02e0*/  USHF.L.U32 UR4, UR4, 0x1, URZ ;  /* 0x0000000104047899 */ /* 0x000fe2000800063f */
[----:B------:R-:W0:Y:S11]  /*02f0*/  FENCE.VIEW.ASYNC.S ;  /* 0x00000000000073c6 */ /* 0x000e360000000000 */
[----:B0-----:R0:W1:Y:S01]  /*0300*/  SYNCS.EXCH.64 URZ, [UR9], UR4 ;  /* 0x00000004093f75b2 */ /* 0x0010620008000100 */
[----:B------:R0:W2:Y:S01]  /*0310*/  SYNCS.EXCH.64 URZ, [UR9+0x20], UR6 ;  /* 0x00002006093f75b2 */ /* 0x0000a20008000100 */
[----:B------:R0:W3:Y:S01]  /*0320*/  SYNCS.EXCH.64 URZ, [UR9+0x8], UR4 ;  /* 0x00000804093f75b2 */ /* 0x0000e20008000100 */
[----:B------:R0:W4:Y:S01]  /*0330*/  SYNCS.EXCH.64 URZ, [UR9+0x28], UR6 ;  /* 0x00002806093f75b2 */ /* 0x0001220008000100 */
[----:B------:R0:W0:Y:S01]  /*0340*/  SYNCS.EXCH.64 URZ, [UR9+0x10], UR4 ;  /* 0x00001004093f75b2 */ /* 0x0000220008000100 */
[----:B------:R0:W0:Y:S01]  /*0350*/  SYNCS.EXCH.64 URZ, [UR9+0x30], UR6 ;  /* 0x00003006093f75b2 */ /* 0x0000220008000100 */
[----:B------:R0:W0:Y:S01]  /*0360*/  SYNCS.EXCH.64 URZ, [UR9+0x18], UR4 ;  /* 0x00001804093f75b2 */ /* 0x0000220008000100 */
[----:B------:R0:W0:Y:S01]  /*0370*/  SYNCS.EXCH.64 URZ, [UR9+0x38], UR6 ;  /* 0x00003806093f75b2 */ /* 0x0000220008000100 */
[----:B------:R-:W-:Y:S01]  /*0380*/  NOP ;  /* 0x0000000000007918 */ /* 0x000fe20000000000 */
.L_x_2:
[----:B------:R-:W5:Y:S01]  /*0390*/  SHFL.IDX PT, R4, R0, RZ, 0x1f ;  /* 0x00001fff00047589 */ /* 0x000f6200000e0000 */
[----:B------:R-:W-:Y:S01]  /*03a0*/  ELECT P0, URZ, PT ;  /* 0x00000000003f782f */ /* 0x000fe20003800000 */
[----:B------:R-:W-:Y:S01]  /*03b0*/  NOP ;  /* 0x0000000000007918 */ /* 0x000fe20000000000 */
[----:B------:R-:W-:Y:S01]  /*03c0*/  ELECT P1, URZ, PT ;  /* 0x00000000003f782f */ /* 0x000fe20003820000 */
[----:B------:R-:W1:Y:S01]  /*03d0*/  SHFL.IDX PT, R3, R0, RZ, 0x1f ;  /* 0x00001fff00037589 */ /* 0x000e6200000e0000 */
[----:B0-----:R-:W-:Y:S01]  /*03e0*/  UMOV UR4, 0x20 ;  /* 0x0000002000047882 */ /* 0x001fe20000000000 */
[----:B------:R-:W-:Y:S01]  /*03f0*/  UMOV UR12, 0x80 ;  /* 0x00000080000c7882 */ /* 0x000fe20000000000 */
[----:B------:R-:W-:Y:S01]  /*0400*/  NOP ;  /* 0x0000000000007918 */ /* 0x000fe20000000000 */
[----:B------:R0:W0:Y:S01]  /*0410*/  SHFL.IDX PT, R15, R2, RZ, 0x1f ;  /* 0x00001fff020f7589 */ /* 0x00002200000e0000 */
[----:B------:R-:W-:Y:S01]  /*0420*/  ULDC.64 UR18, c[0x0][0x208] ;  /* 0x0000820000127ab9 */ /* 0x000fe20000000a00 */
[----:B-----5:R-:W-:-:S02]  /*0430*/  ISETP.NE.OR P0, PT, R4, RZ, !P0 ;  /* 0x000000ff0400720c */ /* 0x020fc40004705670 */
[----:B-1----:R-:W-:Y:S02]  /*0440*/  ISETP.NE.OR P1, PT, R3, RZ, !P1 ;  /* 0x000000ff0300720c */ /* 0x002fe40004f25670 */
[----:B------:R-:W-:-:S04]  /*0450*/  SHF.R.S32.HI R3, RZ, 0x1f, R8 ;  /* 0x0000001fff037819 */ /* 0x000fc80000011408 */
[----:B------:R-:W-:-:S05]  /*0460*/  LEA.HI R3, R3, R8, RZ, 0x7 ;  /* 0x0000000803037211 */ /* 0x000fca00078f38ff */
[----:B------:R-:W-:Y:S01]  /*0470*/  VOTEU.ALL UP0, P0 ;  /* 0x00000000003f7886 */ /* 0x000fe20000000000 */
[----:B------:R-:W-:Y:S01]  /*0480*/  LOP3.LUT R3, R3, 0xffffff80, RZ, 0xc0, !PT ;  /* 0xffffff8003037812 */ /* 0x000fe200078ec0ff */
[----:B------:R-:W-:-:S03]  /*0490*/  VOTEU.ALL UP1, P1 ;  /* 0x00000000003f7886 */ /* 0x000fc60000820000 */
[----:B------:R-:W1:Y:S01]  /*04a0*/  @!UP0 S2UR UR7, SR_CgaCtaId ;  /* 0x00000000000789c3 */ /* 0x000e620000008800 */
[----:B------:R-:W-:Y:S01]  /*04b0*/  @!UP0 UMOV UR6, 0x400 ;  /* 0x0000040000068882 */ /* 0x000fe20000000000 */
[----:B------:R-:W-:-:S04]  /*04c0*/  @!UP0 UIADD3 UR4, -UR4, 0x100000, URZ ;  /* 0x0010000004048890 */ /* 0x000fc8000fffe13f */
[----:B------:R-:W-:Y:S02]  /*04d0*/  @!UP0 USHF.L.U32 UR5, UR4, 0xb, URZ ;  /* 0x0000000b04058899 */ /* 0x000fe4000800063f */
[----:B------:R-:W-:Y:S01]  /*04e0*/  @!UP0 USHF.L.U32 UR4, UR4, 0x1, URZ ;  /* 0x0000000104048899 */ /* 0x000fe2000800063f */
[----:B------:R-:W-:Y:S01]  /*04f0*/  IMAD.IADD R14, R8, 0x1, -R3 ;  /* 0x00000001080e7824 */ /* 0x000fe200078e0a03 */
[----:B------:R-:W-:Y:S01]  /*0500*/  @!UP1 UMOV UR10, 0x400 ;  /* 0x00000400000a9882 */ /* 0x000fe20000000000 */
[----:B------:R-:W-:Y:S01]  /*0510*/  VOTEU.ALL UP2, P1 ;  /* 0x00000000003f7886 */ /* 0x000fe20000840000 */
[----:B------:R-:W-:Y:S01]  /*0520*/  VOTEU.ALL UP3, P1 ;  /* 0x00000000003f7886 */ /* 0x000fe20000860000 */
[----:B------:R-:W-:Y:S01]  /*0530*/  VOTEU.ALL UP4, P1 ;  /* 0x00000000003f7886 */ /* 0x000fe20000880000 */
[----:B------:R-:W5:Y:S01]  /*0540*/  @!UP1 S2UR UR11, SR_CgaCtaId ;  /* 0x00000000000b99c3 */ /* 0x000f620000008800 */
[----:B------:R-:W-:Y:S01]  /*0550*/  VOTEU.ALL UP5, P1 ;  /* 0x00000000003f7886 */ /* 0x000fe200008a0000 */
[----:B------:R-:W-:Y:S01]  /*0560*/  ISETP.NE.AND P1, PT, RZ, UR20, PT ;  /* 0x00000014ff007c0c */ /* 0x000fe2000bf25270 */
[----:B-1----:R-:W-:-:S02]  /*0570*/  @!UP0 ULEA UR9, UR7, UR6, 0x18 ;  /* 0x0000000607098291 */ /* 0x002fc4000f8ec03f */
[----:B------:R-:W-:-:S04]  /*0580*/  @!UP1 UIADD3 UR6, -UR12, 0x100000, URZ ;  /* 0x001000000c069890 */ /* 0x000fc8000fffe13f */
[----:B------:R-:W-:Y:S02]  /*0590*/  @!UP1 USHF.L.U32 UR7, UR6, 0xb, URZ ;  /* 0x0000000b06079899 */ /* 0x000fe4000800063f */
[----:B------:R-:W-:Y:S01]  /*05a0*/  @!UP1 USHF.L.U32 UR6, UR6, 0x1, URZ ;  /* 0x0000000106069899 */ /* 0x000fe2000800063f */
[----:B------:R-:W-:Y:S01]  /*05b0*/  VOTEU.ALL UP0, P0 ;  /* 0x00000000003f7886 */ /* 0x000fe20000000000 */
[----:B-----5:R-:W-:Y:S01]  /*05c0*/  @!UP1 ULEA UR10, UR11, UR10, 0x18 ;  /* 0x0000000a0b0a9291 */ /* 0x020fe2000f8ec03f */
[----:B------:R-:W-:Y:S01]  /*05d0*/  VOTEU.ALL UP1, P0 ;  /* 0x00000000003f7886 */ /* 0x000fe20000020000 */
[----:B------:R-:W1:Y:S02]  /*05e0*/  FENCE.VIEW.ASYNC.S ;  /* 0x00000000000073c6 */ /* 0x000e640000000000 */
[----:B-1----:R-:W2:Y:S02]  /*05f0*/  @!UP0 SYNCS.EXCH.64 URZ, [UR9+0x70], UR4 ;  /* 0x00007004093f85b2 */ /* 0x002ea40008000100 */
[----:B------:R1:W2:Y:S01]  /*0600*/  @!UP1 SYNCS.EXCH.64 URZ, [UR9+0x78], UR4 ;  /* 0x00007804093f95b2 */ /* 0x0002a20008000100 */
[----:B------:R-:W-:Y:S01]  /*0610*/  NOP ;  /* 0x0000000000007918 */ /* 0x000fe20000000000 */
[----:B-1----:R-:W-:-:S02]  /*0620*/  ULDC.64 UR4, c[0x0][0x598] ;  /* 0x0001660000047ab9 */ /* 0x002fc40000000a00 */
[----:B------:R-:W-:Y:S02]  /*0630*/  ISETP.NE.U32.AND P0, PT, RZ, UR4, PT ;  /* 0x00000004ff007c0c */ /* 0x000fe4000bf05070 */
[----:B------:R1:W2:Y:S02]  /*0640*/  @!UP2 SYNCS.EXCH.64 URZ, [UR10+0x50], UR6 ;  /* 0x000050060a3fa5b2 */ /* 0x0002a40008000100 */
[----:B------:R-:W-:Y:S01]  /*0650*/  ISETP.NE.AND.EX P0, PT, RZ, UR5, PT, P0 ;  /* 0x00000005ff007c0c */ /* 0x000fe2000bf05300 */
[----:B------:R1:W2:Y:S01]  /*0660*/  @!UP3 SYNCS.EXCH.64 URZ, [UR10+0x58], UR6 ;  /* 0x000058060a3fb5b2 */ /* 0x0002a20008000100 */
[----:B------:R1:W2:Y:S01]  /*0670*/  @!UP4 SYNCS.EXCH.64 URZ, [UR10+0x60], UR6 ;  /* 0x000060060a3fc5b2 */ /* 0x0002a20008000100 */
[----:B------:R1:W2:Y:S01]  /*0680*/  @!UP5 SYNCS.EXCH.64 URZ, [UR10+0x68], UR6 ;  /* 0x000068060a3fd5b2 */ /* 0x0002a20008000100 */
[----:B------:R-:W-:Y:S01]  /*0690*/  NOP ;  /* 0x0000000000007918 */ /* 0x000fe20000000000 */
[----:B--234-:R-:W-:Y:S08]  /*06a0*/  BAR.SYNC.DEFER_BLOCKING 0x0 ;  /* 0x0000000000007b1d */ /* 0x01cff00000010000 */
[----:B01----:R-:W-:Y:S05]  /*06b0*/  @!P0 BRA `(.L_x_3) ;  /* 0x00000000001c8947 */ /* 0x003fea0003800000 */
[----:B------:R-:W0:Y:S02]  /*06c0*/  LDC.64 R2, c[0x0][0x598] ;  /* 0x00016600ff027b82 */ /* 0x000e240000000a00 */
[----:B0-----:R-:W2:Y:S02]  /*06d0*/  LDG.E.64 R2, desc[UR18][R2.64] ;  /* 0x0000001202027981 */ /* 0x001ea4000c1e1b00 */
[----:B--2---:R-:W-:-:S04]  /*06e0*/  ISETP.NE.U32.AND P0, PT, R2, RZ, PT ;  /* 0x000000ff0200720c */ /* 0x004fc80003f05070 */
[----:B------:R-:W-:-:S13]  /*06f0*/  ISETP.NE.AND.EX P0, PT, R3, RZ, PT, P0 ;  /* 0x000000ff0300720c */ /* 0x000fda0003f05300 */
[----:B------:R-:W-:Y:S05]  /*0700*/  @!P0 BRA `(.L_x_3) ;  /* 0x0000000000088947 */ /* 0x000fea0003800000 */
[----:B------:R2:W5:Y:S01]  /*0710*/  LD.E R6, desc[UR18][R2.64] ;  /* 0x0000001202067980 */ /* 0x000562000c101900 */
[----:B------:R-:W-:Y:S05]  /*0720*/  BRA `(.L_x_4) ;  /* 0x0000000000207947 */ /* 0x000fea0003800000 */
.L_x_3:
[----:B------:R-:W-:Y:S02]  /*0730*/  ULDC.64 UR4, c[0x0][0x588] ;  /* 0x0001620000047ab9 */ /* 0x000fe40000000a00 */
[----:B------:R-:W-:-:S04]  /*0740*/  ISETP.NE.U32.AND P0, PT, RZ, UR4, PT ;  /* 0x00000004ff007c0c */ /* 0x000fc8000bf05070 */
[----:B------:R-:W-:-:S13]  /*0750*/  ISETP.NE.AND.EX P0, PT, RZ, UR5, PT, P0 ;  /* 0x00000005ff007c0c */ /* 0x000fda000bf05300 */
[----:B------:R-:W-:Y:S05]  /*0760*/  @!P0 BRA `(.L_x_5) ;  /* 0x00000000000c8947 */ /* 0x000fea0003800000 */
[----:B------:R-:W0:Y:S02]  /*0770*/  LDC.64 R6, c[0x0][0x588] ;  /* 0x00016200ff067b82 */ /* 0x000e240000000a00 */
[----:B0-----:R1:W5:Y:S01]  /*0780*/  LDG.E R6, desc[UR18][R6.64] ;  /* 0x0000001206067981 */ /* 0x001362000c1e1900 */
[----:B------:R-:W-:Y:S05]  /*0790*/  BRA `(.L_x_4) ;  /* 0x0000000000047947 */ /* 0x000fea0003800000 */
.L_x_5:
[----:B------:R-:W0:Y:S02]  /*07a0*/  LDC R6, c[0x0][0x580] ;  /* 0x00016000ff067b82 */ /* 0x000e240000000800 */
.L_x_4:
[----:B------:R-:W-:Y:S02]  /*07b0*/  ULDC.64 UR4, c[0x0][0x5a0] ;  /* 0x0001680000047ab9 */ /* 0x000fe40000000a00 */
[----:B------:R-:W-:-:S04]  /*07c0*/  ISETP.NE.U32.AND P0, PT, RZ, UR4, PT ;  /* 0x00000004ff007c0c */ /* 0x000fc8000bf05070 */
[----:B------:R-:W-:-:S13]  /*07d0*/  ISETP.NE.AND.EX P0, PT, RZ, UR5, PT, P0 ;  /* 0x00000005ff007c0c */ /* 0x000fda000bf05300 */
[----:B------:R-:W-:Y:S05]  /*07e0*/  @!P0 BRA `(.L_x_6) ;  /* 0x00000000001c8947 */ /* 0x000fea0003800000 */
[----:B--2---:R-:W2:Y:S02]  /*07f0*/  LDC.64 R2, c[0x0][0x5a0] ;  /* 0x00016800ff027b82 */ /* 0x004ea40000000a00 */
[----:B--2---:R-:W2:Y:S02]  /*0800*/  LDG.E.64 R2, desc[UR18][R2.64] ;  /* 0x0000001202027981 */ /* 0x004ea4000c1e1b00 */
[----:B--2---:R-:W-:-:S04]  /*0810*/  ISETP.NE.U32.AND P0, PT, R2, RZ, PT ;  /* 0x000000ff0200720c */ /* 0x004fc80003f05070 */
[----:B------:R-:W-:-:S13]  /*0820*/  ISETP.NE.AND.EX P0, PT, R3, RZ, PT, P0 ;  /* 0x000000ff0300720c */ /* 0x000fda0003f05300 */
[----:B------:R-:W-:Y:S05]  /*0830*/  @!P0 BRA `(.L_x_6) ;  /* 0x0000000000088947 */ /* 0x000fea0003800000 */
[----:B-1----:R4:W5:Y:S01]  /*0840*/  LD.E R7, desc[UR18][R2.64] ;  /* 0x0000001202077980 */ /* 0x002962000c101900 */
[----:B------:R-:W-:Y:S05]  /*0850*/  BRA `(.L_x_7) ;  /* 0x0000000000207947 */ /* 0x000fea0003800000 */
.L_x_6:
[----:B------:R-:W-:Y:S02]  /*0860*/  ULDC.64 UR4, c[0x0][0x590] ;  /* 0x0001640000047ab9 */ /* 0x000fe40000000a00 */
[----:B------:R-:W-:-:S04]  /*0870*/  ISETP.NE.U32.AND P0, PT, RZ, UR4, PT ;  /* 0x00000004ff007c0c */ /* 0x000fc8000bf05070 */
[----:B------:R-:W-:-:S13]  /*0880*/  ISETP.NE.AND.EX P0, PT, RZ, UR5, PT, P0 ;  /* 0x00000005ff007c0c */ /* 0x000fda000bf05300 */
[----:B------:R-:W-:Y:S05]  /*0890*/  @!P0 BRA `(.L_x_8) ;  /* 0x00000000000c8947 */ /* 0x000fea0003800000 */
[----:B--2---:R-:W1:Y:S02]  /*08a0*/  LDC.64 R2, c[0x0][0x590] ;  /* 0x00016400ff027b82 */ /* 0x004e640000000a00 */
[----:B-1----:R3:W5:Y:S01]  /*08b0*/  LDG.E R7, desc[UR18][R2.64] ;  /* 0x0000001202077981 */ /* 0x002762000c1e1900 */
[----:B------:R-:W-:Y:S05]  /*08c0*/  BRA `(.L_x_7) ;  /* 0x0000000000047947 */ /* 0x000fea0003800000 */
.L_x_8:
[----:B-1----:R-:W1:Y:S02]  /*08d0*/  LDC R7, c[0x0][0x584] ;  /* 0x00016100ff077b82 */ /* 0x002e640000000800 */
.L_x_7:
[----:B------:R-:W0:Y:S01]  /*08e0*/  S2UR UR11, SR_CTAID.Y ;  /* 0x00000000000b79c3 */ /* 0x000e220000002600 */
[----:B------:R-:W-:Y:S01]  /*08f0*/  ULDC UR5, c[0x0][0x65c] ;  /* 0x0001970000057ab9 */ /* 0x000fe20000000800 */
[----:B------:R-:W-:Y:S01]  /*0900*/  UISETP.NE.AND UP0, UPT, UR20, 0x2, UPT ;  /* 0x000000021400788c */ /* 0x000fe2000bf05270 */
[----:B------:R-:W-:Y:S01]  /*0910*/  PRMT R9, RZ, 0x7610, R9 ;  /* 0x00007610ff097816 */ /* 0x000fe20000000009 */
[----:B------:R-:W-:Y:S01]  /*0920*/  UISETP.NE.AND UP2, UPT, UR5, 0x1, UPT ;  /* 0x000000010500788c */ /* 0x000fe2000bf45270 */
[----:B------:R-:W-:-:S03]  /*0930*/  IMAD.MOV.U32 R4, RZ, RZ, -0x1 ;  /* 0xffffffffff047424 */ /* 0x000fc600078e00ff */
[----:B------:R-:W0:Y:S07]  /*0940*/  S2UR UR4, SR_CTAID.X ;  /* 0x00000000000479c3 */ /* 0x000e2e0000002500 */
[----:B------:R-:W-:Y:S01]  /*0950*/  @UP2 ULDC UR14, c[0x0][0x10] ;  /* 0x00000400000e2ab9 */ /* 0x000fe20000000800 */
[----:B------:R-:W-:Y:S01]  /*0960*/  @UP2 UMOV UR7, URZ ;  /* 0x0000003f00072c82 */ /* 0x000fe20008000000 */
[----:B------:R-:W-:Y:S01]  /*0970*/  @UP2 UMOV UR5, URZ ;  /* 0x0000003f00052c82 */ /* 0x000fe20008000000 */
[----:B------:R-:W-:Y:S01]  /*0980*/  @!UP2 ULDC UR10, c[0x0][0xc] ;  /* 0x00000300000aaab9 */ /* 0x000fe20000000800 */
[----:B--234-:R-:W2:Y:S01]  /*0990*/  LDC.64 R2, c[0x0][0x650] ;  /* 0x00019400ff027b82 */ /* 0x01cea20000000a00 */
[----:B0-----:R-:W-:-:S02]  /*09a0*/  @UP2 UMOV UR9, UR11 ;  /* 0x0000000b00092c82 */ /* 0x001fc40008000000 */
[----:B------:R-:W-:Y:S01]  /*09b0*/  @UP2 UMOV UR6, UR9 ;  /* 0x0000000900062c82 */ /* 0x000fe20008000000 */
[----:B------:R-:W-:Y:S01]  /*09c0*/  @!UP2 UMOV UR9, UR11 ;  /* 0x0000000b0009ac82 */ /* 0x000fe20008000000 */
[----:B------:R-:W-:-:S03]  /*09d0*/  @UP2 UIMAD.WIDE.U32 UR14, UR4, UR14, UR6 ;  /* 0x0000000e040e22a5 */ /* 0x000fc6000f8e0006 */
[----:B------:R-:W-:Y:S01]  /*09e0*/  ULDC UR6, c[0x0][0xc] ;  /* 0x0000030000067ab9 */ /* 0x000fe20000000800 */
[----:B------:R-:W-:Y:S01]  /*09f0*/  @UP2 UIADD3 UR15, UR15, UR5, URZ ;  /* 0x000000050f0f2290 */ /* 0x000fe2000fffe03f */
[----:B------:R-:W-:Y:S02]  /*0a00*/  ULDC UR7, c[0x0][0x10] ;  /* 0x0000040000077ab9 */ /* 0x000fe40000000800 */
[----:B------:R-:W-:Y:S01]  /*0a10*/  UMOV UR5, URZ ;  /* 0x0000003f00057c82 */ /* 0x000fe20008000000 */
[----:B------:R-:W-:Y:S02]  /*0a20*/  UIMAD.WIDE.U32 UR6, UR6, UR7, URZ ;  /* 0x00000007060672a5 */ /* 0x000fe4000f8e003f */
[----:B------:R-:W-:Y:S01]  /*0a30*/  @!UP2 UIMAD.WIDE.U32 UR10, UR10, UR9, UR4 ;  /* 0x000000090a0aa2a5 */ /* 0x000fe2000f8e0004 */
[----:B------:R-:W-:Y:S02]  /*0a40*/  ULDC UR12, c[0x0][0x14] ;  /* 0x00000500000c7ab9 */ /* 0x000fe40000000800 */
[----:B------:R-:W-:-:S02]  /*0a50*/  UIMAD.WIDE.U32 UR16, UR6, UR12, URZ ;  /* 0x0000000c061072a5 */ /* 0x000fc4000f8e003f */
[----:B------:R-:W-:Y:S02]  /*0a60*/  UIMAD UR7, UR7, UR12, URZ ;  /* 0x0000000c070772a4 */ /* 0x000fe4000f8e023f */
[----:B------:R-:W-:Y:S01]  /*0a70*/  @!UP2 UMOV UR14, UR10 ;  /* 0x0000000a000eac82 */ /* 0x000fe20008000000 */
[----:B------:R-:W-:Y:S01]  /*0a80*/  @!UP2 UMOV UR15, UR11 ;  /* 0x0000000b000fac82 */ /* 0x000fe20008000000 */
[----:B------:R-:W-:Y:S02]  /*0a90*/  UIADD3 UR7, UR17, UR7, URZ ;  /* 0x0000000711077290 */ /* 0x000fe4000fffe03f */
[----:B------:R-:W-:-:S04]  /*0aa0*/  UIADD3 UR6, UP1, UR14, UR16, URZ ;  /* 0x000000100e067290 */ /* 0x000fc8000ff3e03f */
[----:B------:R-:W-:Y:S02]  /*0ab0*/  UIADD3.X UR10, UR15, UR7, URZ, UP1, !UPT ;  /* 0x000000070f0a7290 */ /* 0x000fe40008ffe43f */
[----:B------:R-:W-:Y:S02]  /*0ac0*/  USEL UR6, UR6, UR14, !UP0 ;  /* 0x0000000e06067287 */ /* 0x000fe4000c000000 */
[----:B------:R-:W-:-:S04]  /*0ad0*/  USEL UR10, UR10, UR15, !UP0 ;  /* 0x0000000f0a0a7287 */ /* 0x000fc8000c000000 */
[----:B--2---:R-:W-:Y:S01]  /*0ae0*/  ISETP.LE.U32.AND P0, PT, R2, UR6, PT ;  /* 0x0000000602007c0c */ /* 0x004fe2000bf03070 */
[----:B------:R-:W-:Y:S02]  /*0af0*/  IMAD.MOV.U32 R2, RZ, RZ, -0x1 ;  /* 0xffffffffff027424 */ /* 0x000fe400078e00ff */
[----:B------:R-:W-:Y:S02]  /*0b00*/  IMAD.U32 R0, RZ, RZ, UR10 ;  /* 0x0000000aff007e24 */ /* 0x000fe4000f8e00ff */
[----:B------:R-:W-:-:S03]  /*0b10*/  IMAD.U32 R5, RZ, RZ, UR10 ;  /* 0x0000000aff057e24 */ /* 0x000fc6000f8e00ff */
[----:B------:R-:W-:Y:S01]  /*0b20*/  ISETP.GE.U32.AND.EX P0, PT, R0, R3, PT, P0 ;  /* 0x000000030000720c */ /* 0x000fe20003f06100 */
[----:B------:R-:W-:Y:S02]  /*0b30*/  IMAD.U32 R0, RZ, RZ, UR6 ;  /* 0x00000006ff007e24 */ /* 0x000fe4000f8e00ff */
[----:B------:R-:W-:-:S10]  /*0b40*/  IMAD.MOV.U32 R3, RZ, RZ, -0x1 ;  /* 0xffffffffff037424 */ /* 0x000fd400078e00ff */
[----:B------:R-:W-:Y:S05]  /*0b50*/  @P0 BRA `(.L_x_9) ;  /* 0x0000000400880947 */ /* 0x000fea0003800000 */
[----:B------:R-:W-:Y:S01]  /*0b60*/  I2FP.F32.U32 R2, UR4 ;  /* 0x0000000400027c45 */ /* 0x000fe20008201000 */
[----:B------:R-:W-:Y:S01]  /*0b70*/  ULDC.64 UR22, c[0x0][0x628] ;  /* 0x00018a0000167ab9 */ /* 0x000fe20000000a00 */
[----:B------:R-:W-:Y:S01]  /*0b80*/  ULDC UR6, c[0x0][0x150] ;  /* 0x0000540000067ab9 */ /* 0x000fe20000000800 */
[----:B------:R-:W-:Y:S01]  /*0b90*/  ISETP.NE.U32.AND P0, PT, RZ, UR22, PT ;  /* 0x00000016ff007c0c */ /* 0x000fe2000bf05070 */
[----:B------:R-:W-:Y:S01]  /*0ba0*/  ULDC UR25, c[0x0][0x630] ;  /* 0x00018c0000197ab9 */ /* 0x000fe20000000800 */
[----:B------:R-:W-:Y:S01]  /*0bb0*/  FMUL R2, R2, UR6 ;  /* 0x0000000602027c20 */ /* 0x000fe20008400000 */
[----:B------:R-:W-:Y:S01]  /*0bc0*/  R2UR UR26, R0 ;  /* 0x00000000001a72ca */ /* 0x000fe200000e0000 */
[----:B------:R-:W-:Y:S01]  /*0bd0*/  ULDC UR28, c[0x0][0x154] ;  /* 0x00005500001c7ab9 */ /* 0x000fe20000000800 */
[----:B------:R-:W-:Y:S01]  /*0be0*/  ISETP.NE.AND.EX P0, PT, RZ, UR23, PT, P0 ;  /* 0x00000017ff007c0c */ /* 0x000fe2000bf05300 */
[----:B------:R0:W2:Y:S01]  /*0bf0*/  F2I.U32.TRUNC.NTZ R3, R2 ;  /* 0x0000000200037305 */ /* 0x0000a2000020f000 */
[----:B------:R-:W-:-:S02]  /*0c00*/  R2UR UR27, R5 ;  /* 0x00000000051b72ca */ /* 0x000fc400000e0000 */
[----:B------:R-:W-:Y:S02]  /*0c10*/  R2UR UR10, R0 ;  /* 0x00000000000a72ca */ /* 0x000fe400000e0000 */
[----:B------:R-:W-:-:S07]  /*0c20*/  R2UR UR11, R5 ;  /* 0x00000000050b72ca */ /* 0x000fce00000e0000 */
[----:B0-----:R-:W-:Y:S08]  /*0c30*/  @!P0 BRA `(.L_x_10) ;  /* 0x0000000000308947 */ /* 0x001ff00003800000 */
[----:B------:R-:W-:Y:S01]  /*0c40*/  R2UR UR10, R0 ;  /* 0x00000000000a72ca */ /* 0x000fe200000e0000 */
[----:B------:R-:W-:Y:S01]  /*0c50*/  ULDC UR6, c[0x0][0x634] ;  /* 0x00018d0000067ab9 */ /* 0x000fe20000000800 */
[----:B------:R-:W-:-:S11]  /*0c60*/  R2UR UR12, R5 ;  /* 0x00000000050c72ca */ /* 0x000fd600000e0000 */
[----:B------:R-:W-:-:S04]  /*0c70*/  UIADD3 UR6, UP1, UR10, UR6, URZ ;  /* 0x000000060a067290 */ /* 0x000fc8000ff3e03f */
[----:B------:R-:W-:-:S04]  /*0c80*/  UIADD3.X UR12, URZ, UR12, URZ, UP1, !UPT ;  /* 0x0000000c3f0c7290 */ /* 0x000fc80008ffe43f */
[----:B------:R-:W-:-:S04]  /*0c90*/  UIMAD.WIDE.U32 UR10, UR12, UR22, URZ ;  /* 0x000000160c0a72a5 */ /* 0x000fc8000f8e003f */
[----:B------:R-:W-:Y:S02]  /*0ca0*/  UIMAD.WIDE.U32 UR14, UP1, UR6, UR23, UR10 ;  /* 0x00000017060e72a5 */ /* 0x000fe4000f82000a */
[----:B------:R-:W-:Y:S02]  /*0cb0*/  UIMAD.WIDE.U32 UR10, UR6, UR22, URZ ;  /* 0x00000016060a72a5 */ /* 0x000fe4000f8e003f */
[----:B------:R-:W-:Y:S02]  /*0cc0*/  UIADD3.X UR21, URZ, URZ, URZ, UP1, !UPT ;  /* 0x0000003f3f157290 */ /* 0x000fe40008ffe43f */
[----:B------:R-:W-:Y:S01]  /*0cd0*/  UIADD3 URZ, UP1, UR11, UR14, URZ ;  /* 0x0000000e0b3f7290 */ /* 0x000fe2000ff3e03f */
[----:B------:R-:W-:-:S03]  /*0ce0*/  UMOV UR20, UR15 ;  /* 0x0000000f00147c82 */ /* 0x000fc60008000000 */
[----:B------:R-:W-:-:S12]  /*0cf0*/  UIMAD.WIDE.U32.X UR10, UR12, UR23, UR20, UP1 ;  /* 0x000000170c0a72a5 */ /* 0x000fd800088e0414 */
.L_x_10:
[----:B------:R-:W-:Y:S01]  /*0d00*/  USHF.R.U64 UR5, UR10, UR25, UR11 ;  /* 0x000000190a057299 */ /* 0x000fe2000800120b */
[----:B------:R-:W-:Y:S01]  /*0d10*/  I2FP.F32.U32 R2, UR9 ;  /* 0x0000000900027c45 */ /* 0x000fe20008201000 */
[----:B------:R-:W-:Y:S01]  /*0d20*/  USHF.R.U32.HI UR6, URZ, UR25, UR11 ;  /* 0x000000193f067299 */ /* 0x000fe2000801160b */
[----:B--2---:R-:W-:Y:S01]  /*0d30*/  R2UR UR20, R3 ;  /* 0x00000000031472ca */ /* 0x004fe200000e0000 */
[----:B------:R-:W-:Y:S02]  /*0d40*/  UIADD3 UR23, UP1, URZ, -UR5, URZ ;  /* 0x800000053f177290 */ /* 0x000fe4000ff3e03f */
[----:B------:R-:W-:Y:S01]  /*0d50*/  FMUL R2, R2, UR28 ;  /* 0x0000001c02027c20 */ /* 0x000fe20008400000 */
[----:B------:R-:W-:Y:S01]  /*0d60*/  ULDC.64 UR10, c[0x0][0x620] ;  /* 0x00018800000a7ab9 */ /* 0x000fe20000000a00 */
[----:B------:R-:W-:Y:S01]  /*0d70*/  UIADD3.X UR6, URZ, ~UR6, URZ, UP1, !UPT ;  /* 0x800000063f067290 */ /* 0x000fe20008ffe43f */
[----:B------:R-:W-:Y:S01]  /*0d80*/  UMOV UR14, UR26 ;  /* 0x0000001a000e7c82 */ /* 0x000fe20008000000 */
[----:B------:R-:W-:-:S02]  /*0d90*/  UMOV UR15, UR27 ;  /* 0x0000001b000f7c82 */ /* 0x000fc40008000000 */
[----:B------:R-:W-:Y:S01]  /*0da0*/  UIMAD UR6, UR6, UR10, URZ ;  /* 0x0000000a060672a4 */ /* 0x000fe2000f8e023f */
[----:B------:R-:W0:Y:S01]  /*0db0*/  F2I.U32.TRUNC.NTZ R2, R2 ;  /* 0x0000000200027305 */ /* 0x000e22000020f000 */
[----:B------:R-:W-:Y:S02]  /*0dc0*/  UIMAD.WIDE.U32 UR14, UR23, UR10, UR14 ;  /* 0x0000000a170e72a5 */ /* 0x000fe4000f8e000e */
[----:B------:R-:W-:Y:S01]  /*0dd0*/  UIMAD UR23, UR23, UR11, UR6 ;  /* 0x0000000b171772a4 */ /* 0x000fe2000f8e0206 */
[----:B------:R-:W-:Y:S01]  /*0de0*/  ULDC UR30, c[0x0][0x658] ;  /* 0x00019600001e7ab9 */ /* 0x000fe20000000800 */
[----:B------:R-:W-:Y:S02]  /*0df0*/  UMOV UR28, 0xffffffff ;  /* 0xffffffff001c7882 */ /* 0x000fe40000000000 */
[----:B------:R-:W-:Y:S01]  /*0e00*/  UIADD3 UR23, UR15, UR23, URZ ;  /* 0x000000170f177290 */ /* 0x000fe2000fffe03f */
[----:B------:R-:W-:Y:S01]  /*0e10*/  ULDC UR25, c[0x0][0x618] ;  /* 0x0001860000197ab9 */ /* 0x000fe20000000800 */
[----:B------:R-:W-:Y:S01]  /*0e20*/  ULDC.64 UR10, c[0x0][0x640] ;  /* 0x00019000000a7ab9 */ /* 0x000fe20000000a00 */
[----:B------:R-:W-:Y:S01]  /*0e30*/  USHF.L.U32 UR15, UR28, UR30, URZ ;  /* 0x0000001e1c0f7299 */ /* 0x000fe2000800063f */
[----:B------:R-:W-:Y:S01]  /*0e40*/  ISETP.NE.U32.AND P0, PT, RZ, UR10, PT ;  /* 0x0000000aff007c0c */ /* 0x000fe2000bf05070 */
[----:B------:R-:W-:-:S02]  /*0e50*/  USHF.R.U64 UR28, UR14, UR25, UR23 ;  /* 0x000000190e1c7299 */ /* 0x000fc40008001217 */
[----:B------:R-:W-:Y:S01]  /*0e60*/  USHF.R.U32.HI UR14, URZ, UR25, UR23 ;  /* 0x000000193f0e7299 */ /* 0x000fe20008011617 */
[----:B0-----:R-:W-:Y:S01]  /*0e70*/  R2UR UR22, R2 ;  /* 0x00000000021672ca */ /* 0x001fe200000e0000 */
[----:B------:R-:W-:Y:S01]  /*0e80*/  ULDC UR27, c[0x0][0x608] ;  /* 0x00018200001b7ab9 */ /* 0x000fe20000000800 */
[----:B------:R-:W-:Y:S01]  /*0e90*/  ISETP.NE.AND.EX P0, PT, RZ, UR11, PT, P0 ;  /* 0x0000000bff007c0c */ /* 0x000fe2000bf05300 */
[----:B------:R-:W-:Y:S02]  /*0ea0*/  USHF.R.U64 UR32, UR28, UR27, UR14 ;  /* 0x0000001b1c207299 */ /* 0x000fe4000800120e */
[----:B------:R-:W-:Y:S01]  /*0eb0*/  USHF.R.U32.HI UR14, URZ, UR27, UR14 ;  /* 0x0000001b3f0e7299 */ /* 0x000fe2000801160e */
[----:B------:R-:W-:Y:S01]  /*0ec0*/  UMOV UR26, 0x1 ;  /* 0x00000001001a7882 */ /* 0x000fe20000000000 */
[----:B------:R-:W-:Y:S02]  /*0ed0*/  UIADD3 UR20, -UR20, URZ, URZ ;  /* 0x0000003f14147290 */ /* 0x000fe4000fffe13f */
[----:B------:R-:W-:-:S02]  /*0ee0*/  USHF.R.U64 UR33, UR32, UR30, UR14 ;  /* 0x0000001e20217299 */ /* 0x000fc4000800120e */
[----:B------:R-:W-:Y:S01]  /*0ef0*/  USHF.L.U32 UR25, UR26, UR30, URZ ;  /* 0x0000001e1a197299 */ /* 0x000fe2000800063f */
[----:B------:R-:W-:Y:S01]  /*0f00*/  ULDC UR21, c[0x0][0x144] ;  /* 0x0000510000157ab9 */ /* 0x000fe20000000800 */
[----:B------:R-:W-:Y:S01]  /*0f10*/  ULDC UR6, c[0x0][0x600] ;  /* 0x0001800000067ab9 */ /* 0x000fe20000000800 */
[----:B------:R-:W-:Y:S02]  /*0f20*/  ULOP3.LUT UR26, URZ, UR15, URZ, 0x33, !UPT ;  /* 0x0000000f3f1a7292 */ /* 0x000fe4000f8e333f */
[----:B------:R-:W-:Y:S02]  /*0f30*/  USHF.R.U32.HI UR15, URZ, UR30, UR14 ;  /* 0x0000001e3f0f7299 */ /* 0x000fe4000801160e */
[----:B------:R-:W-:Y:S02]  /*0f40*/  UIADD3 UR12, UR6, -0x1, URZ ;  /* 0xffffffff060c7890 */ /* 0x000fe4000fffe03f */
[----:B------:R-:W-:Y:S02]  /*0f50*/  UIADD3 UR29, -UR22, URZ, URZ ;  /* 0x0000003f161d7290 */ /* 0x000fe4000fffe13f */
[----:B------:R-:W-:Y:S01]  /*0f60*/  UIMAD UR4, UR21, UR20, UR4 ;  /* 0x00000014150472a4 */ /* 0x000fe2000f8e0204 */
[----:B------:R-:W-:Y:S01]  /*0f70*/  ULDC UR34, c[0x0][0x148] ;  /* 0x0000520000227ab9 */ /* 0x000fe20000000800 */
[----:B------:R-:W-:Y:S01]  /*0f80*/  ULDC UR30, c[0x0][0x648] ;  /* 0x00019200001e7ab9 */ /* 0x000fe20000000800 */
[----:B------:R-:W-:Y:S01]  /*0f90*/  ULDC UR31, c[0x0][0x638] ;  /* 0x00018e00001f7ab9 */ /* 0x000fe20000000800 */
[----:B------:R-:W-:Y:S01]  /*0fa0*/  UMOV UR14, UR33 ;  /* 0x00000021000e7c82 */ /* 0x000fe20008000000 */
[----:B------:R-:W-:Y:S07]  /*0fb0*/  @!P0 BRA `(.L_x_11) ;  /* 0x0000000000308947 */ /* 0x000fee0003800000 */
[----:B------:R-:W-:Y:S02]  /*0fc0*/  ULDC UR22, c[0x0][0x64c] ;  /* 0x0001930000167ab9 */ /* 0x000fe40000000800 */
        /* <DEDUP_REMOVED lines=8> */
[----:B------:R-:W-:-:S07]  /*1050*/  UIMAD.WIDE.U32.X UR10, UR27, UR11, UR22, UP1 ;  /* 0x0000000b1b0a72a5 */ /* 0x000fce00088e0416 */
[----:B------:R-:W-:Y:S01]  /*1060*/  UMOV UR14, UR10 ;  /* 0x0000000a000e7c82 */ /* 0x000fe20008000000 */
[----:B------:R-:W-:-:S05]  /*1070*/  UMOV UR15, UR11 ;  /* 0x0000000b000f7c82 */ /* 0x000fca0008000000 */
.L_x_11:
[----:B------:R-:W-:Y:S01]  /*1080*/  USHF.R.U64 UR10, UR14, UR30, UR15 ;  /* 0x0000001e0e0a7299 */ /* 0x000fe2000800120f */
[----:B------:R-:W-:Y:S01]  /*1090*/  IMAD.MOV.U32 R9, RZ, RZ, 0x1 ;  /* 0x00000001ff097424 */ /* 0x000fe200078e00ff */
[----:B------:R-:W-:Y:S01]  /*10a0*/  @UP2 UIMAD UR4, UR34, UR29, UR9 ;  /* 0x0000001d220422a4 */ /* 0x000fe2000f8e0209 */
[----:B------:R-:W-:Y:S01]  /*10b0*/  IMAD.U32 R4, RZ, RZ, UR5 ;  /* 0x00000005ff047e24 */ /* 0x000fe2000f8e00ff */
[----:B------:R-:W-:Y:S02]  /*10c0*/  ULOP3.LUT UR26, UR32, UR26, URZ, 0xc0, !UPT ;  /* 0x0000001a201a7292 */ /* 0x000fe4000f8ec03f */
[----:B------:R-:W-:Y:S02]  /*10d0*/  UIADD3 UR9, -UR10, URZ, URZ ;  /* 0x0000003f0a097290 */ /* 0x000fe4000fffe13f */
[----:B------:R-:W-:Y:S02]  /*10e0*/  ULOP3.LUT UR12, UR28, UR12, URZ, 0xc0, !UPT ;  /* 0x0000000c1c0c7292 */ /* 0x000fe4000f8ec03f */
[----:B------:R-:W-:-:S02]  /*10f0*/  UIMAD UR25, UR25, UR10, UR26 ;  /* 0x0000000a191972a4 */ /* 0x000fc4000f8e021a */
[----:B------:R-:W-:Y:S01]  /*1100*/  UIMAD UR9, UR9, UR31, UR33 ;  /* 0x0000001f090972a4 */ /* 0x000fe2000f8e0221 */
[----:B------:R-:W-:Y:S02]  /*1110*/  ULDC UR10, c[0x0][0x610] ;  /* 0x00018400000a7ab9 */ /* 0x000fe40000000800 */
[----:B------:R-:W-:Y:S02]  /*1120*/  UIMAD UR4, UR25, UR10, UR4 ;  /* 0x0000000a190472a4 */ /* 0x000fe4000f8e0204 */
[----:B------:R-:W-:-:S04]  /*1130*/  UIMAD UR9, UR9, UR6, UR12 ;  /* 0x00000006090972a4 */ /* 0x000fc8000f8e020c */
[----:B------:R-:W-:Y:S02]  /*1140*/  USEL UR6, UR9, UR4, !UP2 ;  /* 0x0000000409067287 */ /* 0x000fe4000d000000 */
[----:B------:R-:W-:-:S04]  /*1150*/  USEL UR4, UR4, UR9, !UP2 ;  /* 0x0000000904047287 */ /* 0x000fc8000d000000 */
[----:B------:R-:W-:Y:S02]  /*1160*/  IMAD.U32 R3, RZ, RZ, UR6 ;  /* 0x00000006ff037e24 */ /* 0x000fe4000f8e00ff */
[----:B------:R-:W-:-:S07]  /*1170*/  IMAD.U32 R2, RZ, RZ, UR4 ;  /* 0x00000004ff027e24 */ /* 0x000fce000f8e00ff */
.L_x_9:
[----:B------:R-:W-:Y:S02]  /*1180*/  ULDC UR4, c[0x0][0x28c] ;  /* 0x0000a30000047ab9 */ /* 0x000fe40000000800 */
[----:B------:R-:W-:-:S04]  /*1190*/  UIADD3 UR4, UR4, 0x7f, URZ ;  /* 0x0000007f04047890 */ /* 0x000fc8000fffe03f */
[----:B------:R-:W-:-:S04]  /*11a0*/  USHF.R.S32.HI UR5, URZ, 0x1f, UR4 ;  /* 0x0000001f3f057899 */ /* 0x000fc80008011404 */
[----:B------:R-:W-:-:S04]  /*11b0*/  ULEA.HI UR5, UR5, UR4, URZ, 0x7 ;  /* 0x0000000405057291 */ /* 0x000fc8000f8f383f */
[----:B------:R-:W-:Y:S01]  /*11c0*/  USHF.R.S32.HI UR14, URZ, 0x7, UR5 ;  /* 0x000000073f0e7899 */ /* 0x000fe20008011405 */
[----:B------:R-:W-:Y:S11]  /*11d0*/  @!P1 BRA `(.L_x_12) ;  /* 0x0000004400949947 */ /* 0x000ff60003800000 */
[----:B------:R-:W-:-:S06]  /*11e0*/  UISETP.GT.U32.AND UP1, UPT, UR24, 0x1, UPT ;  /* 0x000000011800788c */ /* 0x000fcc000bf24070 */
[----:B------:R-:W-:-:S13]  /*11f0*/  PLOP3.LUT P0, PT, PT, PT, UP1, 0x80, 0x0 ;  /* 0x000000000000781c */ /* 0x000fda0003f0f018 */
[----:B------:R-:W-:Y:S05]  /*1200*/  @P0 EXIT ;  /* 0x000000000000094d */ /* 0x000fea0003800000 */
.L_x_13:
[----:B------:R-:W-:-:S08]  /*1210*/  NOP ;  /* 0x0000000000007918 */ /* 0x000fd00000000000 */
[----:B------:R-:W0:Y:S02]  /*1220*/  USETMAXREG.TRY_ALLOC.CTAPOOL UP1, 0xe8 ;  /* 0x000000e8000079c8 */ /* 0x000e240008020600 */
[----:B0-----:R-:W-:-:S13]  /*1230*/  PLOP3.LUT P0, PT, PT, PT, UP1, 0x80, 0x0 ;  /* 0x000000000000781c */ /* 0x001fda0003f0f018 */
[----:B------:R-:W-:Y:S05]  /*1240*/  @!P0 BRA `(.L_x_13) ;  /* 0xfffffffc00f08947 */ /* 0x000fea000383ffff */
[----:B------:R-:W-:-:S13]  /*1250*/  LOP3.LUT P0, RZ, R9, 0xff, RZ, 0xc0, !PT ;  /* 0x000000ff09ff7812 */ /* 0x000fda000780c0ff */
[----:B------:R-:W-:Y:S05]  /*1260*/  @!P0 EXIT ;  /* 0x000000000000894d */ /* 0x000fea0003800000 */
[----:B------:R-:W0:Y:S01]  /*1270*/  S2UR UR5, SR_CgaCtaId ;  /* 0x00000000000579c3 */ /* 0x000e220000008800 */
[----:B------:R-:W-:Y:S01]  /*1280*/  SHF.R.S32.HI R9, RZ, 0x1f, R14 ;  /* 0x0000001fff097819 */ /* 0x000fe2000001140e */
[----:B------:R-:W-:Y:S01]  /*1290*/  USHF.R.U32.HI UR4, URZ, 0x2, UR14 ;  /* 0x000000023f047899 */ /* 0x000fe2000801160e */
[----:B------:R-:W-:Y:S02]  /*12a0*/  UMOV UR12, 0x400 ;  /* 0x00000400000c7882 */ /* 0x000fe40000000000 */
[CC--:B------:R-:W-:Y:S01]  /*12b0*/  LEA.HI R8, R9.reuse, R14.reuse, RZ, 0x2 ;  /* 0x0000000e09087211 */ /* 0x0c0fe200078f10ff */
[----:B------:R-:W-:Y:S01]  /*12c0*/  ULOP3.LUT UR15, UR14, 0x3, URZ, 0xc0, !UPT ;  /* 0x000000030e0f7892 */ /* 0x000fe2000f8ec03f */
[----:B------:R-:W-:Y:S01]  /*12d0*/  LEA.HI R12, R9, R14, RZ, 0x5 ;  /* 0x0000000e090c7211 */ /* 0x000fe200078f28ff */
[----:B------:R-:W-:Y:S01]  /*12e0*/  ULOP3.LUT UR4, UR4, 0x1, URZ, 0xc0, !UPT ;  /* 0x0000000104047892 */ /* 0x000fe2000f8ec03f */
[--C-:B------:R-:W-:Y:S01]  /*12f0*/  SHF.R.S32.HI R11, RZ, 0x2, R8.reuse ;  /* 0x00000002ff0b7819 */ /* 0x100fe20000011408 */
[----:B------:R-:W-:Y:S01]  /*1300*/  USEL UR15, UR15, URZ, !UP0 ;  /* 0x0000003f0f0f7287 */ /* 0x000fe2000c000000 */
[----:B------:R-:W-:Y:S01]  /*1310*/  SHF.R.S32.HI R10, RZ, 0x1f, R8 ;  /* 0x0000001fff0a7819 */ /* 0x000fe20000011408 */
[----:B------:R-:W-:Y:S01]  /*1320*/  UISETP.EQ.U32.AND UP0, UPT, UR4, 0x1, !UP0 ;  /* 0x000000010400788c */ /* 0x000fe2000c702070 */
[----:B------:R-:W-:Y:S01]  /*1330*/  LOP3.LUT R9, R8, 0xfffffffc, RZ, 0xc0, !PT ;  /* 0xfffffffc08097812 */ /* 0x000fe200078ec0ff */
[----:B------:R-:W-:Y:S01]  /*1340*/  UISETP.LT.AND UP1, UPT, UR14, 0x1, UPT ;  /* 0x000000010e00788c */ /* 0x000fe2000bf21270 */
[----:B------:R-:W-:Y:S01]  /*1350*/  LEA.HI R10, R10, R11, RZ, 0x3 ;  /* 0x0000000b0a0a7211 */ /* 0x000fe200078f18ff */
[----:B------:R-:W-:Y:S01]  /*1360*/  ULDC UR6, c[0x0][0x284] ;  /* 0x0000a10000067ab9 */ /* 0x000fe20000000800 */
[----:B------:R-:W-:Y:S01]  /*1370*/  ULOP3.LUT UR24, UR13, 0x1, URZ, 0xfc, !UPT ;  /* 0x000000010d187892 */ /* 0x000fe2000f8efc3f */
[----:B------:R-:W-:Y:S01]  /*1380*/  IMAD.IADD R14, R14, 0x1, -R9 ;  /* 0x000000010e0e7824 */ /* 0x000fe200078e0a09 */
[----:B------:R-:W-:Y:S01]  /*1390*/  LOP3.LUT R8, R10, 0xfffffff8, RZ, 0xc0, !PT ;  /* 0xfffffff80a087812 */ /* 0x000fe200078ec0ff */
[----:B------:R-:W-:Y:S01]  /*13a0*/  VIADD R10, R15, 0xffffffff ;  /* 0xffffffff0f0a7836 */ /* 0x000fe20000000000 */
[----:B------:R-:W-:-:S02]  /*13b0*/  USEL UR20, UR14, 0x1, UP1 ;  /* 0x000000010e147887 */ /* 0x000fc40008800000 */
[----:B------:R-:W-:Y:S01]  /*13c0*/  USHF.L.U32 UR25, UR14, 0x1, URZ ;  /* 0x000000010e197899 */ /* 0x000fe2000800063f */
[----:B------:R-:W-:Y:S01]  /*13d0*/  IMAD.IADD R8, R11, 0x1, -R8 ;  /* 0x000000010b087824 */ /* 0x000fe200078e0a08 */
[----:B0-----:R-:W-:Y:S01]  /*13e0*/  ULEA UR12, UR5, UR12, 0x18 ;  /* 0x0000000c050c7291 */ /* 0x001fe2000f8ec03f */
[C---:B------:R-:W-:Y:S01]  /*13f0*/  ISETP.NE.AND P0, PT, R10.reuse, RZ, PT ;  /* 0x000000ff0a00720c */ /* 0x040fe20003f05270 */
[----:B------:R-:W-:Y:S01]  /*1400*/  IMAD.SHL.U32 R10, R10, 0x8, RZ ;  /* 0x000000080a0a7824 */ /* 0x000fe200078e00ff */
[----:B------:R-:W-:Y:S01]  /*1410*/  SHF.R.S32.HI R11, RZ, 0x5, R12 ;  /* 0x00000005ff0b7819 */ /* 0x000fe2000001140c */
[----:B------:R-:W-:Y:S01]  /*1420*/  UIADD3 UR4, UR12, 0x180, URZ ;  /* 0x000001800c047890 */ /* 0x000fe2000fffe03f */
[--C-:B------:R-:W-:Y:S01]  /*1430*/  SHF.R.S32.HI R9, RZ, 0x1f, R8.reuse ;  /* 0x0000001fff097819 */ /* 0x100fe20000011408 */
[----:B------:R-:W-:Y:S01]  /*1440*/  UIADD3 UR5, UR12, 0x8180, URZ ;  /* 0x000081800c057890 */ /* 0x000fe2000fffe03f */
[----:B------:R-:W-:Y:S01]  /*1450*/  LOP3.LUT R10, R10, 0x8, RZ, 0xc0, !PT ;  /* 0x000000080a0a7812 */ /* 0x000fe200078ec0ff */
[----:B------:R-:W-:Y:S01]  /*1460*/  UIADD3 UR26, UR12, 0x50, URZ ;  /* 0x000000500c1a7890 */ /* 0x000fe2000fffe03f */
[C-C-:B------:R-:W-:Y:S01]  /*1470*/  IMAD R19, R11.reuse, -0x10, -R8.reuse ;  /* 0xfffffff00b137824 */ /* 0x140fe200078e0a08 */
[----:B------:R-:W-:Y:S01]  /*1480*/  USHF.R.U32.HI UR4, URZ, 0x4, UR4 ;  /* 0x000000043f047899 */ /* 0x000fe20008011604 */
[----:B------:R-:W-:Y:S01]  /*1490*/  IMAD.WIDE R8, R11, 0x10, R8 ;  /* 0x000000100b087825 */ /* 0x000fe200078e0208 */
[----:B------:R-:W-:Y:S01]  /*14a0*/  USHF.R.U32.HI UR5, URZ, 0x4, UR5 ;  /* 0x000000043f057899 */ /* 0x000fe20008011605 */
[----:B------:R-:W-:Y:S01]  /*14b0*/  SEL R84, RZ, 0x1, P0 ;  /* 0x00000001ff547807 */ /* 0x000fe20000000000 */
[----:B------:R-:W-:Y:S01]  /*14c0*/  ULOP3.LUT UR4, UR4, 0x3fff, URZ, 0xc0, !UPT ;  /* 0x00003fff04047892 */ /* 0x000fe2000f8ec03f */
[----:B------:R-:W-:Y:S01]  /*14d0*/  LEA R15, R15, UR26, 0x3 ;  /* 0x0000001a0f0f7c11 */ /* 0x000fe2000f8e18ff */
[----:B------:R-:W-:Y:S01]  /*14e0*/  ULOP3.LUT UR5, UR5, 0x3fff, URZ, 0xc0, !UPT ;  /* 0x00003fff05057892 */ /* 0x000fe2000f8ec03f */
[C---:B------:R-:W-:Y:S01]  /*14f0*/  LOP3.LUT R85, R10.reuse, 0x8, RZ, 0x3c, !PT ;  /* 0x000000080a557812 */ /* 0x040fe200078e3cff */
[----:B------:R-:W-:Y:S01]  /*1500*/  VIADD R19, R19, UR6 ;  /* 0x0000000613137c36 */ /* 0x000fe20008000000 */
[----:B------:R-:W-:Y:S01]  /*1510*/  LOP3.LUT R18, R10, 0x18, RZ, 0x3c, !PT ;  /* 0x000000180a127812 */ /* 0x000fe200078e3cff */
[----:B------:R-:W-:-:S02]  /*1520*/  UIADD3 UR20, -UR20, UR14, URZ ;  /* 0x0000000e14147290 */ /* 0x000fc4000fffe13f */
[----:B------:R-:W-:Y:S02]  /*1530*/  USEL UR21, URZ, 0x1, !UP0 ;  /* 0x000000013f157887 */ /* 0x000fe4000c000000 */
[----:B------:R-:W-:Y:S02]  /*1540*/  ULOP3.LUT UR22, UR4, 0x10000, URZ, 0xfc, !UPT ;  /* 0x0001000004167892 */ /* 0x000fe4000f8efc3f */
[----:B------:R-:W-:-:S12]  /*1550*/  ULOP3.LUT UR23, UR5, 0x10000, URZ, 0xfc, !UPT ;  /* 0x0001000005177892 */ /* 0x000fd8000f8efc3f */
.L_x_104:
[----:B------:R-:W-:Y:S01]  /*1560*/  SHF.L.U32 R10, R84, 0x1f, RZ ;  /* 0x0000001f540a7819 */ /* 0x000fe200000006ff */
[----:B------:R-:W0:Y:S01]  /*1570*/  LDC R11, c[0x0][0x28c] ;  /* 0x0000a300ff0b7b82 */ /* 0x000e220000000800 */
[----:B------:R-:W-:Y:S01]  /*1580*/  UMOV UR4, URZ ;  /* 0x0000003f00047c82 */ /* 0x000fe20008000000 */
[----:B------:R-:W-:Y:S01]  /*1590*/  UMOV UR27, UR15 ;  /* 0x0000000f001b7c82 */ /* 0x000fe20008000000 */
[----:B------:R-:W2:Y:S01]  /*15a0*/  SYNCS.PHASECHK.TRANS64.TRYWAIT P0, [R15+URZ+-0x8], R10 ;  /* 0xfffff80a0f0075a7 */ /* 0x000ea2000800017f */
[----:B0-----:R-:W-:Y:S01]  /*15b0*/  ISETP.GE.AND P1, PT, R11, 0x1, PT ;  /* 0x000000010b00780c */ /* 0x001fe20003f26270 */
[----:B-12-4-:R-:W-:-:S12]  /*15c0*/  @!P0 BRA `(.L_x_14) ;  /* 0x0000005000888947 */ /* 0x016fd80003800000 */
.L_x_126:
[----:B------:R-:W-:Y:S01]  /*15d0*/  UMOV UR5, URZ ;  /* 0x0000003f00057c82 */ /* 0x000fe20008000000 */
[----:B------:R-:W-:Y:S01]  /*15e0*/  UMOV UR6, URZ ;  /* 0x0000003f00067c82 */ /* 0x000fe20008000000 */
[----:B------:R-:W-:Y:S02]  /*15f0*/  CS2R R20, SRZ ;  /* 0x0000000000147805 */ /* 0x000fe4000001ff00 */
[----:B------:R-:W-:Y:S02]  /*1600*/  CS2R R22, SRZ ;  /* 0x0000000000167805 */ /* 0x000fe4000001ff00 */
[----:B------:R-:W-:Y:S02]  /*1610*/  CS2R R56, SRZ ;  /* 0x0000000000387805 */ /* 0x000fe4000001ff00 */
[----:B------:R-:W-:Y:S02]  /*1620*/  CS2R R58, SRZ ;  /* 0x00000000003a7805 */ /* 0x000fe4000001ff00 */
[----:B------:R-:W-:-:S02]  /*1630*/  CS2R R60, SRZ ;  /* 0x00000000003c7805 */ /* 0x000fc4000001ff00 */
[----:B------:R-:W-:Y:S02]  /*1640*/  CS2R R62, SRZ ;  /* 0x00000000003e7805 */ /* 0x000fe4000001ff00 */
        /* <DEDUP_REMOVED lines=9> */
[----:B------:R-:W-:Y:S01]  /*16e0*/  CS2R R82, SRZ ;  /* 0x0000000000527805 */ /* 0x000fe2000001ff00 */
[----:B------:R-:W-:Y:S01]  /*16f0*/  IMAD.U32 R13, RZ, RZ, UR21 ;  /* 0x00000015ff0d7e24 */ /* 0x000fe2000f8e00ff */
        /* <DEDUP_REMOVED lines=15> */
[----:B------:R-:W-:Y:S01]  /*17f0*/  CS2R R54, SRZ ;  /* 0x0000000000367805 */ /* 0x000fe2000001ff00 */
[----:B------:R-:W-:Y:S06]  /*1800*/  @!P1 BRA `(.L_x_15) ;  /* 0x00000004008c9947 */ /* 0x000fec0003800000 */
[----:B------:R-:W-:-:S06]  /*1810*/  UISETP.NE.AND UP0, UPT, UR24, 0x3, UPT ;  /* 0x000000031800788c */ /* 0x000fcc000bf05270 */
[----:B------:R-:W-:-:S13]  /*1820*/  PLOP3.LUT P1, PT, PT, PT, UP0, 0x80, 0x0 ;  /* 0x000000000000781c */ /* 0x000fda0003f2f008 */
[----:B------:R-:W-:Y:S05]  /*1830*/  @!P1 BRA `(.L_x_16) ;  /* 0x0000000000049947 */ /* 0x000fea0003800000 */
[----:B------:R-:W-:Y:S01]  /*1840*/  BPT.TRAP 0x1 ;  /* 0x000000040000795c */ /* 0x000fe20000300000 */
.L_x_16:
[----:B------:R-:W-:Y:S01]  /*1850*/  ULEA UR4, UR15, UR12, 0x3 ;  /* 0x0000000c0f047291 */ /* 0x000fe2000f8e183f */
[----:B0-----:R-:W-:-:S05]  /*1860*/  IMAD.U32 R10, RZ, RZ, UR21 ;  /* 0x00000015ff0a7e24 */ /* 0x001fca000f8e00ff */
[----:B------:R-:W-:-:S04]  /*1870*/  SHF.L.U32 R10, R10, 0x1f, RZ ;  /* 0x0000001f0a0a7819 */ /* 0x000fc800000006ff */
[----:B------:R0:W2:Y:S01]  /*1880*/  SYNCS.PHASECHK.TRANS64.TRYWAIT P0, [UR4], R10 ;  /* 0x0000000aff0075a7 */ /* 0x0000a20008000144 */
[----:B------:R-:W-:Y:S05]  /*1890*/  @!P1 BRA `(.L_x_17) ;  /* 0x0000000000049947 */ /* 0x000fea0003800000 */
[----:B------:R-:W-:Y:S01]  /*18a0*/  BPT.TRAP 0x1 ;  /* 0x000000040000795c */ /* 0x000fe20000300000 */
.L_x_17:
[----:B--2---:R-:W-:Y:S05]  /*18b0*/  @P0 BRA `(.L_x_18) ;  /* 0x0000000000080947 */ /* 0x004fea0003800000 */
[----:B------:R-:W2:Y:S02]  /*18c0*/  SYNCS.PHASECHK.TRANS64.TRYWAIT P0, [UR4], R10 ;  /* 0x0000000aff0075a7 */ /* 0x000ea40008000144 */
[----:B--2---:R-:W-:Y:S05]  /*18d0*/  @!P0 BRA `(.L_x_19) ;  /* 0x0000004c00d88947 */ /* 0x004fea0003800000 */
.L_x_18:
[----:B------:R-:W-:Y:S01]  /*18e0*/  ULEA UR4, UR15, UR22, 0x9 ;  /* 0x000000160f047291 */ /* 0x000fe2000f8e483f */
[----:B------:R-:W-:Y:S01]  /*18f0*/  WARPGROUP.ARRIVE ;  /* 0x00000000000079c5 */ /* 0x000fe20000000000 */
[----:B------:R-:W-:Y:S01]  /*1900*/  ULEA UR5, UR15, UR23, 0x9 ;  /* 0x000000170f057291 */ /* 0x000fe2000f8e483f */
[----:B------:R-:W-:Y:S01]  /*1910*/  CS2R R20, SRZ ;  /* 0x0000000000147805 */ /* 0x000fe2000001ff00 */
[----:B------:R-:W-:Y:S01]  /*1920*/  UMOV UR9, 0x40000040 ;  /* 0x4000004000097882 */ /* 0x000fe20000000000 */
[----:B------:R-:W-:Y:S01]  /*1930*/  UMOV UR11, 0x40000040 ;  /* 0x40000040000b7882 */ /* 0x000fe20000000000 */
[----:B------:R-:W-:Y:S01]  /*1940*/  CS2R R22, SRZ ;  /* 0x0000000000167805 */ /* 0x000fe2000001ff00 */
[----:B------:R-:W-:Y:S01]  /*1950*/  UMOV UR8, UR4 ;  /* 0x0000000400087c82 */ /* 0x000fe20008000000 */
[----:B------:R-:W-:Y:S01]  /*1960*/  CS2R R56, SRZ ;  /* 0x0000000000387805 */ /* 0x000fe2000001ff00 */
[----:B------:R-:W-:Y:S01]  /*1970*/  UMOV UR10, UR5 ;  /* 0x00000005000a7c82 */ /* 0x000fe20008000000 */
[----:B------:R-:W-:Y:S01]  /*1980*/  CS2R R58, SRZ ;  /* 0x00000000003a7805 */ /* 0x000fe2000001ff00 */
[----:B------:R-:W-:Y:S01]  /*1990*/  QGMMA.64x64x32.F32.E5M2.E5M2 R24, gdesc[UR8], RZ, !UPT ;  /* 0x00e00000081879f3 */ /* 0x000fe2000c7038ff */
[----:B------:R-:W-:Y:S01]  /*19a0*/  UIADD3 UR8, UR4, 0x2, URZ ;  /* 0x0000000204087890 */ /* 0x000fe2000fffe03f */
[----:B------:R-:W-:Y:S01]  /*19b0*/  CS2R R60, SRZ ;  /* 0x00000000003c7805 */ /* 0x000fe2000001ff00 */
[----:B------:R-:W-:Y:S01]  /*19c0*/  UIADD3 UR10, UR5, 0x2, URZ ;  /* 0x00000002050a7890 */ /* 0x000fe2000fffe03f */
[----:B------:R-:W-:Y:S01]  /*19d0*/  CS2R R62, SRZ ;  /* 0x00000000003e7805 */ /* 0x000fe2000001ff00 */
[----:B------:R-:W-:Y:S01]  /*19e0*/  UMOV UR9, 0x40000040 ;  /* 0x4000004000097882 */ /* 0x000fe20000000000 */
[----:B------:R-:W-:Y:S01]  /*19f0*/  UMOV UR11, 0x40000040 ;  /* 0x40000040000b7882 */ /* 0x000fe20000000000 */
        /* <DEDUP_REMOVED lines=10> */
[----:B------:R-:W-:Y:S01]  /*1aa0*/  QGMMA.64x64x32.F32.E5M2.E5M2 R24, gdesc[UR8], R24 ;  /* 0x00e00000081879f3 */ /* 0x000fe20008703818 */
[----:B------:R-:W-:Y:S02]  /*1ab0*/  UIADD3 UR8, UR4, 0x4, URZ ;  /* 0x0000000404087890 */ /* 0x000fe4000fffe03f */
[----:B------:R-:W-:Y:S01]  /*1ac0*/  UIADD3 UR10, UR5, 0x4, URZ ;  /* 0x00000004050a7890 */ /* 0x000fe2000fffe03f */
[----:B------:R-:W-:Y:S01]  /*1ad0*/  UMOV UR9, 0x40000040 ;  /* 0x4000004000097882 */ /* 0x000fe20000000000 */
[----:B------:R-:W-:-:S07]  /*1ae0*/  UMOV UR11, 0x40000040 ;  /* 0x40000040000b7882 */ /* 0x000fce0000000000 */
[----:B------:R-:W-:Y:S01]  /*1af0*/  QGMMA.64x64x32.F32.E5M2.E5M2 R24, gdesc[UR8], R24 ;  /* 0x00e00000081879f3 */ /* 0x000fe20008703818 */
[----:B------:R-:W-:Y:S02]  /*1b00*/  UIADD3 UR10, UR5, 0x6, URZ ;  /* 0x00000006050a7890 */ /* 0x000fe4000fffe03f */
[----:B------:R-:W-:Y:S01]  /*1b10*/  UIADD3 UR8, UR4, 0x6, URZ ;  /* 0x0000000604087890 */ /* 0x000fe2000fffe03f */
[----:B------:R-:W-:Y:S01]  /*1b20*/  ULDC UR5, c[0x0][0x50c] ;  /* 0x0001430000057ab9 */ /* 0x000fe20000000800 */
[----:B------:R-:W-:Y:S01]  /*1b30*/  UMOV UR9, 0x40000040 ;  /* 0x4000004000097882 */ /* 0x000fe20000000000 */
[----:B------:R-:W-:Y:S01]  /*1b40*/  UISETP.NE.AND UP0, UPT, UR5, 0x4, UPT ;  /* 0x000000040500788c */ /* 0x000fe2000bf05270 */
[----:B------:R-:W-:Y:S01]  /*1b50*/  UMOV UR11, 0x40000040 ;  /* 0x40000040000b7882 */ /* 0x000fe20000000000 */
[----:B------:R-:W-:Y:S02]  /*1b60*/  UMOV UR4, 0x4 ;  /* 0x0000000400047882 */ /* 0x000fe40000000000 */
[----:B------:R-:W-:-:S06]  /*1b70*/  USEL UR5, URZ, 0x1, UP0 ;  /* 0x000000013f057887 */ /* 0x000fcc0008000000 */
[----:B------:R-:W-:Y:S01]  /*1b80*/  ISETP.NE.AND P0, PT, RZ, UR5, PT ;  /* 0x00000005ff007c0c */ /* 0x000fe2000bf05270 */
[----:B------:R-:W-:-:S12]  /*1b90*/  QGMMA.64x64x32.F32.E5M2.E5M2 R24, gdesc[UR8], R24, gsb0 ;  /* 0x00e00000081879f3 */ /* 0x000fd80008003818 */
[----:B------:R-:W-:Y:S05]  /*1ba0*/  @!P0 BRA `(.L_x_20) ;  /* 0x0000000000888947 */ /* 0x000fea0003800000 */
[----:B------:R-:W-:Y:S02]  /*1bb0*/  WARPGROUP.DEPBAR.LE gsb0, 0x0 ;  /* 0x00008000000079c5 */ /* 0x000fe40000010000 */
[----:B------:R-:W-:-:S01]  /*1bc0*/  FADD R83, RZ, R24 ;  /* 0x00000018ff537221 */ /* 0x000fc20000000000 */
[----:B------:R-:W-:Y:S01]  /*1bd0*/  FADD R82, RZ, R25 ;  /* 0x00000019ff527221 */ /* 0x000fe20000000000 */
        /* <DEDUP_REMOVED lines=30> */
[----:B------:R-:W-:-:S06]  /*1dc0*/  UMOV UR4, URZ ;  /* 0x0000003f00047c82 */ /* 0x000fcc0008000000 */
.L_x_20:
[----:B------:R-:W-:-:S04]  /*1dd0*/  UIADD3 UR27, UR15, 0x1, URZ ;  /* 0x000000010f1b7890 */ /* 0x000fc8000fffe03f */
[----:B------:R-:W-:-:S04]  /*1de0*/  UISETP.NE.AND UP0, UPT, UR27, 0x4, UPT ;  /* 0x000000041b00788c */ /* 0x000fc8000bf05270 */
[----:B------:R-:W-:Y:S02]  /*1df0*/  USEL UR6, URZ, 0x1, UP0 ;  /* 0x000000013f067887 */ /* 0x000fe40008000000 */
[----:B------:R-:W-:Y:S02]  /*1e00*/  USEL UR27, UR27, URZ, UP0 ;  /* 0x0000003f1b1b7287 */ /* 0x000fe40008000000 */
[----:B------:R-:W-:-:S06]  /*1e10*/  ULOP3.LUT UR6, UR21, UR6, URZ, 0x3c, !UPT ;  /* 0x0000000615067292 */ /* 0x000fcc000f8e3c3f */
[----:B------:R-:W-:Y:S01]  /*1e20*/  IMAD.U32 R13, RZ, RZ, UR6 ;  /* 0x00000006ff0d7e24 */ /* 0x000fe2000f8e00ff */
[----:B------:R-:W-:-:S06]  /*1e30*/  UMOV UR6, 0x1 ;  /* 0x0000000100067882 */ /* 0x000fcc0000000000 */
.L_x_15:
[----:B------:R-:W-:-:S06]  /*1e40*/  UISETP.GE.AND UP0, UPT, UR20, 0x1, UPT ;  /* 0x000000011400788c */ /* 0x000fcc000bf06270 */
[----:B------:R-:W-:-:S13]  /*1e50*/  PLOP3.LUT P0, PT, PT, PT, UP0, 0x80, 0x0 ;  /* 0x000000000000781c */ /* 0x000fda0003f0f008 */
[----:B------:R-:W-:Y:S05]  /*1e60*/  @!P0 BRA `(.L_x_21) ;  /* 0x00000004009c8947 */ /* 0x000fea0003800000 */
[----:B0-2---:R-:W-:Y:S01]  /*1e70*/  IMAD.U32 R10, RZ, RZ, UR20 ;  /* 0x00000014ff0a7e24 */ /* 0x005fe2000f8e00ff */
[----:B------:R-:W-:Y:S01]  /*1e80*/  UMOV UR28, UR15 ;  /* 0x0000000f001c7c82 */ /* 0x000fe20008000000 */
[----:B------:R-:W-:-:S05]  /*1e90*/  ULDC UR29, c[0x0][0x50c] ;  /* 0x00014300001d7ab9 */ /* 0x000fca0000000800 */
.L_x_29:
[----:B------:R-:W-:-:S06]  /*1ea0*/  UISETP.NE.AND UP0, UPT, UR24, 0x3, UPT ;  /* 0x000000031800788c */ /* 0x000fcc000bf05270 */
[----:B------:R-:W-:-:S13]  /*1eb0*/  PLOP3.LUT P1, PT, PT, PT, UP0, 0x80, 0x0 ;  /* 0x000000000000781c */ /* 0x000fda0003f2f008 */
[----:B0-2---:R-:W-:Y:S05]  /*1ec0*/  @!P1 BRA `(.L_x_22) ;  /* 0x0000000000049947 */ /* 0x005fea0003800000 */
[----:B------:R-:W-:Y:S01]  /*1ed0*/  BPT.TRAP 0x1 ;  /* 0x000000040000795c */ /* 0x000fe20000300000 */
.L_x_22:
[----:B------:R-:W-:Y:S01]  /*1ee0*/  ULEA UR8, UR27, UR12, 0x3 ;  /* 0x0000000c1b087291 */ /* 0x000fe2000f8e183f */
[----:B------:R-:W-:-:S08]  /*1ef0*/  SHF.L.U32 R11, R13, 0x1f, RZ ;  /* 0x0000001f0d0b7819 */ /* 0x000fd000000006ff */
[----:B------:R0:W2:Y:S01]  /*1f00*/  SYNCS.PHASECHK.TRANS64.TRYWAIT P0, [UR8], R11 ;  /* 0x0000000bff0075a7 */ /* 0x0000a20008000148 */
[----:B------:R-:W-:Y:S05]  /*1f10*/  @!P1 BRA `(.L_x_23) ;  /* 0x0000000000049947 */ /* 0x000fea0003800000 */
[----:B------:R-:W-:Y:S01]  /*1f20*/  BPT.TRAP 0x1 ;  /* 0x000000040000795c */ /* 0x000fe20000300000 */
.L_x_23:
[----:B--2---:R-:W-:Y:S05]  /*1f30*/  @P0 BRA `(.L_x_24) ;  /* 0x0000000000080947 */ /* 0x004fea0003800000 */
[----:B------:R-:W2:Y:S02]  /*1f40*/  SYNCS.PHASECHK.TRANS64.TRYWAIT P0, [UR8], R11 ;  /* 0x0000000bff0075a7 */ /* 0x000ea40008000148 */
[----:B--2---:R-:W-:Y:S05]  /*1f50*/  @!P0 BRA `(.L_x_25) ;  /* 0x0000004800508947 */ /* 0x004fea0003800000 */
.L_x_24:
[----:B------:R-:W-:Y:S01]  /*1f60*/  UISETP.NE.AND UP0, UPT, UR5, URZ, UPT ;  /* 0x0000003f0500728c */ /* 0x000fe2000bf05270 */
[----:B------:R-:W-:Y:S01]  /*1f70*/  WARPGROUP.ARRIVE ;  /* 0x00000000000079c5 */ /* 0x000fe20000000000 */
[----:B------:R-:W-:Y:S02]  /*1f80*/  ULEA UR5, UR27, UR22, 0x9 ;  /* 0x000000161b057291 */ /* 0x000fe4000f8e483f */
[----:B------:R-:W-:Y:S01]  /*1f90*/  USEL UR6, UR6, URZ, !UP0 ;  /* 0x0000003f06067287 */ /* 0x000fe2000c000000 */
[----:B------:R-:W-:Y:S01]  /*1fa0*/  UMOV UR9, 0x40000040 ;  /* 0x4000004000097882 */ /* 0x000fe20000000000 */
[----:B------:R-:W-:Y:S02]  /*1fb0*/  UMOV UR11, 0x40000040 ;  /* 0x40000040000b7882 */ /* 0x000fe40000000000 */
[----:B------:R-:W-:Y:S02]  /*1fc0*/  UISETP.NE.U32.AND UP0, UPT, UR6, URZ, UPT ;  /* 0x0000003f0600728c */ /* 0x000fe4000bf05070 */
[----:B------:R-:W-:Y:S01]  /*1fd0*/  ULEA UR6, UR27, UR23, 0x9 ;  /* 0x000000171b067291 */ /* 0x000fe2000f8e483f */
[----:B------:R-:W-:Y:S01]  /*1fe0*/  UMOV UR8, UR5 ;  /* 0x0000000500087c82 */ /* 0x000fe20008000000 */
[----:B------:R-:W-:-:S05]  /*1ff0*/  UIADD3 UR4, UR4, 0x4, URZ ;  /* 0x0000000404047890 */ /* 0x000fca000fffe03f */
[----:B------:R-:W-:Y:S02]  /*2000*/  UMOV UR10, UR6 ;  /* 0x00000006000a7c82 */ /* 0x000fe40008000000 */
[----:B------:R-:W-:Y:S01]  /*2010*/  QGMMA.64x64x32.F32.E5M2.E5M2 R24, gdesc[UR8], R24, UP0 ;  /* 0x00e00000081879f3 */ /* 0x000fe2000bf03818 */
[----:B------:R-:W-:Y:S02]  /*2020*/  UIADD3 UR8, UR5, 0x2, URZ ;  /* 0x0000000205087890 */ /* 0x000fe4000fffe03f */
[----:B------:R-:W-:Y:S01]  /*2030*/  UIADD3 UR10, UR6, 0x2, URZ ;  /* 0x00000002060a7890 */ /* 0x000fe2000fffe03f */
[----:B------:R-:W-:Y:S01]  /*2040*/  UMOV UR9, 0x40000040 ;  /* 0x4000004000097882 */ /* 0x000fe20000000000 */
[----:B------:R-:W-:Y:S01]  /*2050*/  UMOV UR11, 0x40000040 ;  /* 0x40000040000b7882 */ /* 0x000fe20000000000 */
[----:B------:R-:W-:-:S06]  /*2060*/  UISETP.NE.AND UP0, UPT, UR4, UR29, UPT ;  /* 0x0000001d0400728c */ /* 0x000fcc000bf05270 */
        /* <DEDUP_REMOVED lines=8> */
[----:B------:R-:W-:Y:S01]  /*20f0*/  UMOV UR9, 0x40000040 ;  /* 0x4000004000097882 */ /* 0x000fe20000000000 */
[----:B------:R-:W-:Y:S01]  /*2100*/  UMOV UR11, 0x40000040 ;  /* 0x40000040000b7882 */ /* 0x000fe20000000000 */
[----:B------:R-:W-:-:S06]  /*2110*/  USEL UR5, URZ, 0x1, UP0 ;  /* 0x000000013f057887 */ /* 0x000fcc0008000000 */
[----:B------:R-:W-:Y:S01]  /*2120*/  ISETP.NE.AND P0, PT, RZ, UR5, PT ;  /* 0x00000005ff007c0c */ /* 0x000fe2000bf05270 */
[----:B------:R-:W-:Y:S03]  /*2130*/  QGMMA.64x64x32.F32.E5M2.E5M2 R24, gdesc[UR8], R24, gsb0 ;  /* 0x00e00000081879f3 */ /* 0x000fe60008003818 */
[----:B------:R-:W-:-:S09]  /*2140*/  WARPGROUP.DEPBAR.LE gsb0, 0x1 ;  /* 0x00008000000079c5 */ /* 0x000fd20000010100 */
[----:B------:R-:W-:Y:S05]  /*2150*/  @!P0 BRA `(.L_x_26) ;  /* 0x0000000000888947 */ /* 0x000fea0003800000 */
[----:B------:R-:W-:Y:S02]  /*2160*/  WARPGROUP.DEPBAR.LE gsb0, 0x0 ;  /* 0x00008000000079c5 */ /* 0x000fe40000010000 */
[----:B------:R-:W-:-:S01]  /*2170*/  FADD R83, R24, R83 ;  /* 0x0000005318537221 */ /* 0x000fc20000000000 */
[----:B------:R-:W-:Y:S01]  /*2180*/  FADD R82, R25, R82 ;  /* 0x0000005219527221 */ /* 0x000fe20000000000 */
        /* <DEDUP_REMOVED lines=30> */
[----:B------:R-:W-:-:S06]  /*2370*/  UMOV UR4, URZ ;  /* 0x0000003f00047c82 */ /* 0x000fcc0008000000 */
.L_x_26:
[----:B------:R-:W-:Y:S05]  /*2380*/  @!P1 BRA `(.L_x_27) ;  /* 0x0000000000049947 */ /* 0x000fea0003800000 */
[----:B------:R-:W-:Y:S01]  /*2390*/  BPT.TRAP 0x1 ;  /* 0x000000040000795c */ /* 0x000fe20000300000 */
.L_x_27:
[----:B------:R-:W-:Y:S02]  /*23a0*/  UISETP.GT.U32.AND UP0, UPT, UR13, 0x1, UPT ;  /* 0x000000010d00788c */ /* 0x000fe4000bf04070 */
[----:B------:R-:W-:-:S04]  /*23b0*/  ULEA UR6, UR28, UR12, 0x3 ;  /* 0x0000000c1c067291 */ /* 0x000fc8000f8e183f */
[----:B------:R-:W-:Y:S01]  /*23c0*/  UIADD3 UR6, UR6, 0x20, URZ ;  /* 0x0000002006067890 */ /* 0x000fe2000fffe03f */
[----:B------:R-:W-:-:S03]  /*23d0*/  PLOP3.LUT P0, PT, PT, PT, UP0, 0x80, 0x0 ;  /* 0x000000000000781c */ /* 0x000fc60003f0f008 */
[----:B------:R-:W-:-:S09]  /*23e0*/  UPRMT UR6, URZ, 0x654, UR6 ;  /* 0x000006543f067896 */ /* 0x000fd20008000006 */
[----:B------:R-:W-:Y:S01]  /*23f0*/  SYNCS.ARRIVE.TRANS64.RED.A1T0 RZ, [UR6], RZ ;  /* 0x000000ffffff79a7 */ /* 0x000fe20008100406 */
[----:B------:R-:W-:Y:S05]  /*2400*/  @P0 BRA `(.L_x_28) ;  /* 0x0000000000040947 */ /* 0x000fea0003800000 */
[----:B------:R-:W-:Y:S01]  /*2410*/  BPT.TRAP 0x1 ;  /* 0x000000040000795c */ /* 0x000fe20000300000 */
.L_x_28:
[----:B------:R-:W-:Y:S01]  /*2420*/  UIADD3 UR27, UR27, 0x1, URZ ;  /* 0x000000011b1b7890 */ /* 0x000fe2000fffe03f */
[C---:B------:R-:W-:Y:S01]  /*2430*/  ISETP.GT.AND P0, PT, R10.reuse, 0x1, PT ;  /* 0x000000010a00780c */ /* 0x040fe20003f04270 */
[----:B------:R-:W-:Y:S01]  /*2440*/  UIADD3 UR28, UR28, 0x1, URZ ;  /* 0x000000011c1c7890 */ /* 0x000fe2000fffe03f */
[----:B------:R-:W-:Y:S01]  /*2450*/  VIADD R10, R10, 0xffffffff ;  /* 0xffffffff0a0a7836 */ /* 0x000fe20000000000 */
[----:B------:R-:W-:Y:S02]  /*2460*/  UISETP.NE.AND UP0, UPT, UR27, 0x4, UPT ;  /* 0x000000041b00788c */ /* 0x000fe4000bf05270 */
[----:B------:R-:W-:Y:S02]  /*2470*/  UISETP.NE.AND UP1, UPT, UR28, 0x4, UPT ;  /* 0x000000041c00788c */ /* 0x000fe4000bf25270 */
[----:B------:R-:W-:Y:S02]  /*2480*/  USEL UR6, URZ, 0x1, UP0 ;  /* 0x000000013f067887 */ /* 0x000fe40008000000 */
[----:B------:R-:W-:-:S02]  /*2490*/  USEL UR27, UR27, URZ, UP0 ;  /* 0x0000003f1b1b7287 */ /* 0x000fc40008000000 */
[----:B------:R-:W-:Y:S02]  /*24a0*/  USEL UR28, UR28, URZ, UP1 ;  /* 0x0000003f1c1c7287 */ /* 0x000fe40008800000 */
[----:B------:R-:W-:Y:S01]  /*24b0*/  LOP3.LUT R13, R13, UR6, RZ, 0x3c, !PT ;  /* 0x000000060d0d7c12 */ /* 0x000fe2000f8e3cff */
[----:B------:R-:W-:Y:S01]  /*24c0*/  UMOV UR6, 0x1 ;  /* 0x0000000100067882 */ /* 0x000fe20000000000 */
[----:B------:R-:W-:Y:S08]  /*24d0*/  @P0 BRA `(.L_x_29) ;  /* 0xfffffff800700947 */ /* 0x000ff0000383ffff */
.L_x_21:
[----:B------:R-:W-:Y:S01]  /*24e0*/  UISETP.NE.AND UP0, UPT, UR4, URZ, UPT ;  /* 0x0000003f0400728c */ /* 0x000fe2000bf05270 */
[----:B0-2---:R-:W0:Y:S03]  /*24f0*/  LDC R10, c[0x0][0x28c] ;  /* 0x0000a300ff0a7b82 */ /* 0x005e260000000800 */
[----:B------:R-:W-:-:S06]  /*2500*/  USEL UR4, URZ, 0x1, !UP0 ;  /* 0x000000013f047887 */ /* 0x000fcc000c000000 */
[----:B------:R-:W-:-:S13]  /*2510*/  ISETP.NE.AND P0, PT, RZ, UR4, PT ;  /* 0x00000004ff007c0c */ /* 0x000fda000bf05270 */
[----:B------:R-:W-:Y:S05]  /*2520*/  @!P0 BRA `(.L_x_30) ;  /* 0x0000000000848947 */ /* 0x000fea0003800000 */
[----:B------:R-:W-:Y:S02]  /*2530*/  WARPGROUP.DEPBAR.LE gsb0, 0x0 ;  /* 0x00008000000079c5 */ /* 0x000fe40000010000 */
[----:B------:R-:W-:Y:S01]  /*2540*/  FADD R83, R24, R83 ;  /* 0x0000005318537221 */ /* 0x000fe20000000000 */
        /* <DEDUP_REMOVED lines=30> */
[----:B------:R-:W-:-:S07]  /*2730*/  FADD R20, R20, R55 ;  /* 0x0000003714147221 */ /* 0x000fce0000000000 */
.L_x_30:
[----:B0-----:R-:W-:Y:S01]  /*2740*/  ISETP.GE.AND P0, PT, R10, 0x1, PT ;  /* 0x000000010a00780c */ /* 0x001fe20003f06270 */
[----:B------:R0:W-:Y:S01]  /*2750*/  SYNCS.ARRIVE.TRANS64.A1T0 RZ, [R85+UR26], RZ ;  /* 0x000000ff55ff79a7 */ /* 0x0001e2000810001a */
[----:B------:R-:W-:-:S11]  /*2760*/  WARPGROUP.DEPBAR.LE gsb0, 0x0 ;  /* 0x00008000000079c5 */ /* 0x000fd60000010000 */
[----:B------:R-:W-:Y:S05]  /*2770*/  @!P0 BRA `(.L_x_31) ;  /* 0x0000000000388947 */ /* 0x000fea0003800000 */
[----:B------:R-:W-:-:S06]  /*2780*/  UISETP.NE.AND UP0, UPT, UR24, 0x3, UPT ;  /* 0x000000031800788c */ /* 0x000fcc000bf05270 */
[----:B------:R-:W-:-:S13]  /*2790*/  PLOP3.LUT P0, PT, PT, PT, UP0, 0x80, 0x0 ;  /* 0x000000000000781c */ /* 0x000fda0003f0f008 */
[----:B------:R-:W-:Y:S05]  /*27a0*/  @!P0 BRA `(.L_x_32) ;  /* 0x0000000000048947 */ /* 0x000fea0003800000 */
[----:B------:R-:W-:Y:S01]  /*27b0*/  BPT.TRAP 0x1 ;  /* 0x000000040000795c */ /* 0x000fe20000300000 */
.L_x_32:
[----:B------:R-:W-:Y:S02]  /*27c0*/  UIADD3 UR4, UR20, UR15, URZ ;  /* 0x0000000f14047290 */ /* 0x000fe4000fffe03f */
[----:B------:R-:W-:Y:S02]  /*27d0*/  UISETP.GT.U32.AND UP0, UPT, UR13, 0x1, UPT ;  /* 0x000000010d00788c */ /* 0x000fe4000bf04070 */
[----:B------:R-:W-:-:S04]  /*27e0*/  USHF.L.U32 UR4, UR4, 0x3, URZ ;  /* 0x0000000304047899 */ /* 0x000fc8000800063f */
[----:B------:R-:W-:Y:S01]  /*27f0*/  ULOP3.LUT UR4, UR4, 0x18, URZ, 0xc0, !UPT ;  /* 0x0000001804047892 */ /* 0x000fe2000f8ec03f */
[----:B------:R-:W-:-:S03]  /*2800*/  PLOP3.LUT P0, PT, PT, PT, UP0, 0x80, 0x0 ;  /* 0x000000000000781c */ /* 0x000fc60003f0f008 */
[----:B------:R-:W-:-:S04]  /*2810*/  UIADD3 UR4, UR12, 0x20, UR4 ;  /* 0x000000200c047890 */ /* 0x000fc8000fffe004 */
[----:B------:R-:W-:-:S09]  /*2820*/  UPRMT UR4, URZ, 0x654, UR4 ;  /* 0x000006543f047896 */ /* 0x000fd20008000004 */
[----:B------:R-:W-:Y:S01]  /*2830*/  SYNCS.ARRIVE.TRANS64.RED.A1T0 RZ, [UR4], RZ ;  /* 0x000000ffffff79a7 */ /* 0x000fe20008100404 */
[----:B------:R-:W-:Y:S05]  /*2840*/  @P0 BRA `(.L_x_31) ;  /* 0x0000000000040947 */ /* 0x000fea0003800000 */
[----:B------:R-:W-:Y:S01]  /*2850*/  BPT.TRAP 0x1 ;  /* 0x000000040000795c */ /* 0x000fe20000300000 */
.L_x_31:
[----:B------:R-:W-:Y:S01]  /*2860*/  SHF.L.U32 R10, R84, 0x1f, RZ ;  /* 0x0000001f540a7819 */ /* 0x000fe200000006ff */
[----:B------:R-:W2:Y:S01]  /*2870*/  LDC R25, c[0x0][0x288] ;  /* 0x0000a200ff197b82 */ /* 0x000ea20000000800 */
[----:B------:R-:W-:Y:S02]  /*2880*/  IMAD.SHL.U32 R24, R2, 0x40, RZ ;  /* 0x0000004002187824 */ /* 0x000fe400078e00ff */
[----:B------:R-:W3:Y:S02]  /*2890*/  SYNCS.PHASECHK.TRANS64.TRYWAIT P0, [R15+URZ+0x8], R10 ;  /* 0x0000080a0f0075a7 */ /* 0x000ee4000800017f */
[----:B---3--:R-:W-:Y:S05]  /*28a0*/  @!P0 BRA `(.L_x_33) ;  /* 0x0000004000148947 */ /* 0x008fea0003800000 */
.L_x_127:
[----:B------:R-:W-:Y:S01]  /*28b0*/  ULDC UR4, c[0x0][0x284] ;  /* 0x0000a10000047ab9 */ /* 0x000fe20000000800 */
[----:B------:R-:W-:Y:S01]  /*28c0*/  IMAD.SHL.U32 R28, R3, 0x40, RZ ;  /* 0x00000040031c7824 */ /* 0x000fe200078e00ff */
[----:B------:R-:W-:-:S04]  /*28d0*/  ISETP.GE.AND P0, PT, R24, UR4, PT ;  /* 0x0000000418007c0c */ /* 0x000fc8000bf06270 */
[----:B--2---:R-:W-:-:S13]  /*28e0*/  ISETP.GE.OR P0, PT, R28, R25, P0 ;  /* 0x000000191c00720c */ /* 0x004fda0000706670 */
[----:B------:R-:W-:Y:S05]  /*28f0*/  @P0 BRA `(.L_x_34) ;  /* 0x0000002400d00947 */ /* 0x000fea0003800000 */
[----:B------:R-:W2:Y:S01]  /*2900*/  LDC.64 R16, c[0x0][0x5c8] ;  /* 0x00017200ff107b82 */ /* 0x000ea20000000a00 */
[----:B------:R-:W-:Y:S01]  /*2910*/  IMAD.SHL.U32 R12, R14, 0x2, RZ ;  /* 0x000000020e0c7824 */ /* 0x000fe200078e00ff */
[----:B------:R-:W-:Y:S01]  /*2920*/  SHF.R.S32.HI R30, RZ, 0x1f, R4 ;  /* 0x0000001fff1e7819 */ /* 0x000fe20000011404 */
[----:B------:R-:W-:Y:S01]  /*2930*/  ULDC.64 UR4, c[0x0][0x5d0] ;  /* 0x0001740000047ab9 */ /* 0x000fe20000000a00 */
[----:B------:R-:W-:Y:S01]  /*2940*/  IMAD.WIDE R26, R2, 0x40, R8 ;  /* 0x00000040021a7825 */ /* 0x000fe200078e0208 */
[----:B------:R-:W-:Y:S01]  /*2950*/  SHF.R.S32.HI R29, RZ, 0x1f, R28 ;  /* 0x0000001fff1d7819 */ /* 0x000fe2000001141c */
[----:B------:R-:W-:Y:S01]  /*2960*/  BSSY B0, `(.L_x_34) ;  /* 0x000026d000007945 */ /* 0x000fe20003800000 */
[----:B------:R-:W-:Y:S01]  /*2970*/  SHF.R.S32.HI R13, RZ, 0x1f, R12 ;  /* 0x0000001fff0d7819 */ /* 0x000fe2000001140c */
[----:B------:R-:W-:Y:S02]  /*2980*/  IMAD R3, R30, UR4, RZ ;  /* 0x000000041e037c24 */ /* 0x000fe4000f8e02ff */
[----:B------:R-:W-:-:S02]  /*2990*/  IMAD R25, R14, -0x2, R25 ;  /* 0xfffffffe0e197824 */ /* 0x000fc400078e0219 */
[----:B---3--:R-:W-:-:S04]  /*29a0*/  IMAD.WIDE.U32 R10, R4, UR4, R12 ;  /* 0x00000004040a7c25 */ /* 0x008fc8000f8e000c */
[----:B------:R-:W-:Y:S01]  /*29b0*/  IMAD R3, R4, UR5, R3 ;  /* 0x0000000504037c24 */ /* 0x000fe2000f8e0203 */
[----:B------:R-:W-:Y:S01]  /*29c0*/  IADD3 R2, P0, R28, R10, RZ ;  /* 0x0000000a1c027210 */ /* 0x000fe20007f1e0ff */
[----:B------:R-:W-:Y:S01]  /*29d0*/  ULDC.64 UR4, c[0x0][0x5c0] ;  /* 0x0001700000047ab9 */ /* 0x000fe20000000a00 */
[----:B------:R-:W-:Y:S02]  /*29e0*/  IMAD.IADD R24, R19, 0x1, -R24 ;  /* 0x0000000113187824 */ /* 0x000fe400078e0a18 */
[----:B------:R-:W-:Y:S01]  /*29f0*/  IADD3.X R3, R29, R11, R3, P0, !PT ;  /* 0x0000000b1d037210 */ /* 0x000fe200007fe403 */
[----:B------:R-:W-:Y:S02]  /*2a00*/  IMAD.IADD R25, R25, 0x1, -R28 ;  /* 0x0000000119197824 */ /* 0x000fe400078e0a1c */
[-C--:B--2---:R-:W-:Y:S02]  /*2a10*/  IMAD R10, R27, R16.reuse, RZ ;  /* 0x000000101b0a7224 */ /* 0x084fe400078e02ff */
[----:B------:R-:W-:-:S04]  /*2a20*/  IMAD.WIDE.U32 R2, R26, R16, R2 ;  /* 0x000000101a027225 */ /* 0x000fc800078e0002 */
[----:B------:R-:W-:Y:S01]  /*2a30*/  IMAD R11, R26, R17, R10 ;  /* 0x000000111a0b7224 */ /* 0x000fe200078e020a */
[----:B------:R-:W-:Y:S02]  /*2a40*/  LEA R10, P0, R16, R2, 0x3 ;  /* 0x00000002100a7211 */ /* 0x000fe400078018ff */
[----:B------:R-:W-:Y:S01]  /*2a50*/  IADD3 R2, P1, R2, UR4, RZ ;  /* 0x0000000402027c10 */ /* 0x000fe2000ff3e0ff */
[----:B------:R-:W-:Y:S01]  /*2a60*/  IMAD.IADD R3, R3, 0x1, R11 ;  /* 0x0000000103037824 */ /* 0x000fe200078e020b */
[----:B------:R-:W-:-:S04]  /*2a70*/  IADD3 R10, P2, R10, UR4, RZ ;  /* 0x000000040a0a7c10 */ /* 0x000fc8000ff5e0ff */
[----:B------:R-:W-:Y:S02]  /*2a80*/  LEA.HI.X R11, R16, R3, R17, 0x3, P0 ;  /* 0x00000003100b7211 */ /* 0x000fe400000f1c11 */
[----:B-1---5:R-:W-:Y:S02]  /*2a90*/  FSETP.NEU.AND P0, PT, R7, RZ, PT ;  /* 0x000000ff0700720b */ /* 0x022fe40003f0d000 */
[----:B------:R-:W-:Y:S02]  /*2aa0*/  IADD3.X R3, R3, UR5, RZ, P1, !PT ;  /* 0x0000000503037c10 */ /* 0x000fe40008ffe4ff */
[----:B------:R-:W-:-:S09]  /*2ab0*/  IADD3.X R11, R11, UR5, RZ, P2, !PT ;  /* 0x000000050b0b7c10 */ /* 0x000fd200097fe4ff */
[----:B------:R-:W-:Y:S05]  /*2ac0*/  @!P0 BRA `(.L_x_35) ;  /* 0x0000001c00188947 */ /* 0x000fea0003800000 */
[----:B------:R-:W-:Y:S01]  /*2ad0*/  ULDC.64 UR4, c[0x0][0x5b8] ;  /* 0x00016e0000047ab9 */ /* 0x000fe20000000a00 */
[----:B------:R-:W-:Y:S01]  /*2ae0*/  ULDC.64 UR8, c[0x0][0x5a8] ;  /* 0x00016a0000087ab9 */ /* 0x000fe20000000a00 */
[----:B------:R-:W-:Y:S01]  /*2af0*/  IMAD.WIDE.U32 R12, R4, UR4, R12 ;  /* 0x00000004040c7c25 */ /* 0x000fe2000f8e000c */
[----:B------:R-:W-:Y:S03]  /*2b00*/  BSSY B1, `(.L_x_36) ;  /* 0x0000010000017945 */ /* 0x000fe60003800000 */
[----:B------:R-:W-:Y:S01]  /*2b10*/  IMAD R17, R30, UR4, RZ ;  /* 0x000000041e117c24 */ /* 0x000fe2000f8e02ff */
[----:B------:R-:W-:-:S03]  /*2b20*/  IADD3 R16, P0, R28, R12, RZ ;  /* 0x0000000c1c107210 */ /* 0x000fc60007f1e0ff */
[----:B------:R-:W-:Y:S01]  /*2b30*/  IMAD R17, R4, UR5, R17 ;  /* 0x0000000504117c24 */ /* 0x000fe2000f8e0211 */
[----:B------:R-:W-:Y:S01]  /*2b40*/  ULDC.64 UR4, c[0x0][0x5b0] ;  /* 0x00016c0000047ab9 */ /* 0x000fe20000000a00 */
[----:B------:R-:W-:-:S03]  /*2b50*/  PRMT R4, RZ, 0x7610, R4 ;  /* 0x00007610ff047816 */ /* 0x000fc60000000004 */
[----:B------:R-:W-:Y:S01]  /*2b60*/  IADD3.X R17, R29, R13, R17, P0, !PT ;  /* 0x0000000d1d117210 */ /* 0x000fe200007fe411 */
[----:B------:R-:W-:Y:S01]  /*2b70*/  IMAD R29, R27, UR4, RZ ;  /* 0x000000041b1d7c24 */ /* 0x000fe2000f8e02ff */
[----:B------:R-:W-:Y:S01]  /*2b80*/  ISETP.GE.AND P0, PT, R25, 0x1, PT ;  /* 0x000000011900780c */ /* 0x000fe20003f06270 */
[----:B------:R-:W-:-:S03]  /*2b90*/  IMAD.WIDE.U32 R12, R26, UR4, R16 ;  /* 0x000000041a0c7c25 */ /* 0x000fc6000f8e0010 */
[----:B------:R-:W-:Y:S01]  /*2ba0*/  ISETP.LT.OR P2, PT, R24, 0x1, !P0 ;  /* 0x000000011800780c */ /* 0x000fe20004741670 */
[----:B------:R-:W-:Y:S01]  /*2bb0*/  IMAD R29, R26, UR5, R29 ;  /* 0x000000051a1d7c24 */ /* 0x000fe2000f8e021d */
[----:B------:R-:W-:-:S04]  /*2bc0*/  IADD3 R12, P1, R12, UR8, RZ ;  /* 0x000000080c0c7c10 */ /* 0x000fc8000ff3e0ff */
[----:B------:R-:W-:-:S07]  /*2bd0*/  IADD3.X R13, R13, UR9, R29, P1, !PT ;  /* 0x000000090d0d7c10 */ /* 0x000fce0008ffe41d */
[----:B------:R-:W-:Y:S05]  /*2be0*/  @P2 BRA `(.L_x_37) ;  /* 0x0000000000042947 */ /* 0x000fea0003800000 */
[----:B------:R1:W5:Y:S02]  /*2bf0*/  LDG.E.U8 R4, desc[UR18][R12.64] ;  /* 0x000000120c047981 */ /* 0x000364000c1e1100 */
.L_x_37:
[----:B------:R-:W-:Y:S05]  /*2c00*/  BSYNC B1 ;  /* 0x0000000000017941 */ /* 0x000fea0003800000 */
.L_x_36:
[----:B-----5:R-:W-:Y:S01]  /*2c10*/  LOP3.LUT R4, R4, 0xff, RZ, 0xc0, !PT ;  /* 0x000000ff04047812 */ /* 0x020fe200078ec0ff */
[----:B------:R-:W-:Y:S01]  /*2c20*/  BSSY B1, `(.L_x_38) ;  /* 0x000000c000017945 */ /* 0x000fe20003800000 */
[----:B------:R-:W-:Y:S02]  /*2c30*/  ISETP.GE.AND P1, PT, R25, 0x2, PT ;  /* 0x000000021900780c */ /* 0x000fe40003f26270 */
[----:B------:R-:W-:Y:S02]  /*2c40*/  F2FP.F16.E5M2.UNPACK_B R4, R4 ;  /* 0x00000004ff04723e */ /* 0x000fe400020004ff */
[----:B------:R-:W-:-:S03]  /*2c50*/  ISETP.LT.OR P3, PT, R24, 0x1, !P1 ;  /* 0x000000011800780c */ /* 0x000fc60004f61670 */
[----:B------:R-:W-:-:S05]  /*2c60*/  HADD2.F32 R4, -RZ, R4.H0_H0 ;  /* 0x20000004ff047230 */ /* 0x000fca0000004100 */
[----:B------:R-:W-:-:S04]  /*2c70*/  FMUL R4, R4, R7 ;  /* 0x0000000704047220 */ /* 0x000fc80000400000 */
[----:B------:R-:W-:-:S05]  /*2c80*/  FFMA R4, R83, R6, R4 ;  /* 0x0000000653047223 */ /* 0x000fca0000000004 */
[----:B------:R-:W-:Y:S02]  /*2c90*/  F2FP.SATFINITE.E5M2.F32.PACK_AB_MERGE_C R29, RZ, R4, RZ ;  /* 0x00000004ff1d723e */ /* 0x000fe400048060ff */
[----:B------:R-:W-:-:S03]  /*2ca0*/  PRMT R4, RZ, 0x7610, R4 ;  /* 0x00007610ff047816 */ /* 0x000fc60000000004 */
[----:B------:R2:W-:Y:S01]  /*2cb0*/  @!P2 STG.E.U8 desc[UR18][R2.64], R29 ;  /* 0x0000001d0200a986 */ /* 0x0005e2000c101112 */
[----:B------:R-:W-:Y:S05]  /*2cc0*/  @P3 BRA `(.L_x_39) ;  /* 0x0000000000043947 */ /* 0x000fea0003800000 */
[----:B------:R3:W5:Y:S02]  /*2cd0*/  LDG.E.U8 R4, desc[UR18][R12.64+0x1] ;  /* 0x000001120c047981 */ /* 0x000764000c1e1100 */
.L_x_39:
[----:B------:R-:W-:Y:S05]  /*2ce0*/  BSYNC B1 ;  /* 0x0000000000017941 */ /* 0x000fea0003800000 */
.L_x_38:
[----:B-----5:R-:W-:Y:S01]  /*2cf0*/  LOP3.LUT R4, R4, 0xff, RZ, 0xc0, !PT ;  /* 0x000000ff04047812 */ /* 0x020fe200078ec0ff */
[----:B------:R-:W-:Y:S01]  /*2d00*/  BSSY B1, `(.L_x_40) ;  /* 0x0000012000017945 */ /* 0x000fe20003800000 */
[----:B--2---:R-:W-:Y:S02]  /*2d10*/  IADD3 R29, P2, R26, 0x8, RZ ;  /* 0x000000081a1d7810 */ /* 0x004fe40007f5e0ff */
[----:B------:R-:W-:Y:S02]  /*2d20*/  F2FP.F16.E5M2.UNPACK_B R4, R4 ;  /* 0x00000004ff04723e */ /* 0x000fe400020004ff */
[----:B------:R-:W-:Y:S01]  /*2d30*/  ISETP.LT.OR P0, PT, R24, 0x9, !P0 ;  /* 0x000000091800780c */ /* 0x000fe20004701670 */
[----:B------:R-:W-:Y:S02]  /*2d40*/  IMAD.X R26, RZ, RZ, R27, P2 ;  /* 0x000000ffff1a7224 */ /* 0x000fe400010e061b */
[----:B------:R-:W-:Y:S02]  /*2d50*/  HADD2.F32 R4, -RZ, R4.H0_H0 ;  /* 0x20000004ff047230 */ /* 0x000fe40000004100 */
[----:B------:R-:W-:-:S02]  /*2d60*/  IMAD R26, R26, UR4, RZ ;  /* 0x000000041a1a7c24 */ /* 0x000fc4000f8e02ff */
[----:B------:R-:W-:-:S04]  /*2d70*/  IMAD.WIDE.U32 R16, R29, UR4, R16 ;  /* 0x000000041d107c25 */ /* 0x000fc8000f8e0010 */
[----:B------:R-:W-:Y:S01]  /*2d80*/  FMUL R27, R4, R7 ;  /* 0x00000007041b7220 */ /* 0x000fe20000400000 */
[----:B------:R-:W-:Y:S01]  /*2d90*/  PRMT R4, RZ, 0x7610, R4 ;  /* 0x00007610ff047816 */ /* 0x000fe20000000004 */
[----:B------:R-:W-:Y:S02]  /*2da0*/  IMAD R29, R29, UR5, R26 ;  /* 0x000000051d1d7c24 */ /* 0x000fe4000f8e021a */
[----:B------:R-:W-:Y:S01]  /*2db0*/  FFMA R27, R82, R6, R27 ;  /* 0x00000006521b7223 */ /* 0x000fe2000000001b */
[----:B------:R-:W-:-:S04]  /*2dc0*/  IADD3 R16, P2, R16, UR8, RZ ;  /* 0x0000000810107c10 */ /* 0x000fc8000ff5e0ff */
[----:B------:R-:W-:Y:S02]  /*2dd0*/  F2FP.SATFINITE.E5M2.F32.PACK_AB_MERGE_C R27, RZ, R27, RZ ;  /* 0x0000001bff1b723e */ /* 0x000fe400048060ff */
[----:B------:R-:W-:-:S03]  /*2de0*/  IADD3.X R17, R17, UR9, R29, P2, !PT ;  /* 0x0000000911117c10 */ /* 0x000fc600097fe41d */
[----:B------:R2:W-:Y:S01]  /*2df0*/  @!P3 STG.E.U8 desc[UR18][R2.64+0x1], R27 ;  /* 0x0000011b0200b986 */ /* 0x0005e2000c101112 */
[----:B------:R-:W-:Y:S05]  /*2e00*/  @P0 BRA `(.L_x_41) ;  /* 0x0000000000040947 */ /* 0x000fea0003800000 */
[----:B------:R4:W5:Y:S02]  /*2e10*/  LDG.E.U8 R4, desc[UR18][R16.64] ;  /* 0x0000001210047981 */ /* 0x000964000c1e1100 */
.L_x_41:
[----:B------:R-:W-:Y:S05]  /*2e20*/  BSYNC B1 ;  /* 0x0000000000017941 */ /* 0x000fea0003800000 */
.L_x_40:
[----:B-----5:R-:W-:Y:S01]  /*2e30*/  LOP3.LUT R4, R4, 0xff, RZ, 0xc0, !PT ;  /* 0x000000ff04047812 */ /* 0x020fe200078ec0ff */
[----:B------:R-:W-:Y:S01]  /*2e40*/  BSSY B1, `(.L_x_42) ;  /* 0x000000b000017945 */ /* 0x000fe20003800000 */
[----:B------:R-:W-:Y:S02]  /*2e50*/  ISETP.LT.OR P1, PT, R24, 0x9, !P1 ;  /* 0x000000091800780c */ /* 0x000fe40004f21670 */
[----:B------:R-:W-:-:S05]  /*2e60*/  F2FP.F16.E5M2.UNPACK_B R4, R4 ;  /* 0x00000004ff04723e */ /* 0x000fca00020004ff */
[----:B------:R-:W-:-:S05]  /*2e70*/  HADD2.F32 R4, -RZ, R4.H0_H0 ;  /* 0x20000004ff047230 */ /* 0x000fca0000004100 */
[----:B------:R-:W-:-:S04]  /*2e80*/  FMUL R4, R4, R7 ;  /* 0x0000000704047220 */ /* 0x000fc80000400000 */
[----:B------:R-:W-:-:S05]  /*2e90*/  FFMA R4, R81, R6, R4 ;  /* 0x0000000651047223 */ /* 0x000fca0000000004 */
[----:B--2---:R-:W-:Y:S02]  /*2ea0*/  F2FP.SATFINITE.E5M2.F32.PACK_AB_MERGE_C R27, RZ, R4, RZ ;  /* 0x00000004ff1b723e */ /* 0x004fe400048060ff */
[----:B------:R-:W-:-:S03]  /*2eb0*/  PRMT R4, RZ, 0x7610, R4 ;  /* 0x00007610ff047816 */ /* 0x000fc60000000004 */
[----:B------:R2:W-:Y:S01]  /*2ec0*/  @!P0 STG.E.U8 desc[UR18][R10.64], R27 ;  /* 0x0000001b0a008986 */ /* 0x0005e2000c101112 */
[----:B------:R-:W-:Y:S05]  /*2ed0*/  @P1 BRA `(.L_x_43) ;  /* 0x0000000000041947 */ /* 0x000fea0003800000 */
[----:B------:R0:W5:Y:S02]  /*2ee0*/  LDG.E.U8 R4, desc[UR18][R16.64+0x1] ;  /* 0x0000011210047981 */ /* 0x000164000c1e1100 */
.L_x_43:
[----:B------:R-:W-:Y:S05]  /*2ef0*/  BSYNC B1 ;  /* 0x0000000000017941 */ /* 0x000fea0003800000 */
.L_x_42:
[----:B-----5:R-:W-:Y:S01]  /*2f00*/  LOP3.LUT R4, R4, 0xff, RZ, 0xc0, !PT ;  /* 0x000000ff04047812 */ /* 0x020fe200078ec0ff */
[----:B------:R-:W-:Y:S01]  /*2f10*/  BSSY B1, `(.L_x_44) ;  /* 0x000000c000017945 */ /* 0x000fe20003800000 */
[----:B------:R-:W-:Y:S02]  /*2f20*/  ISETP.GE.AND P0, PT, R25, 0x9, PT ;  /* 0x000000091900780c */ /* 0x000fe40003f06270 */
[----:B------:R-:W-:Y:S02]  /*2f30*/  F2FP.F16.E5M2.UNPACK_B R4, R4 ;  /* 0x00000004ff04723e */ /* 0x000fe400020004ff */
[----:B------:R-:W-:-:S03]  /*2f40*/  ISETP.LT.OR P2, PT, R24, 0x1, !P0 ;  /* 0x000000011800780c */ /* 0x000fc60004741670 */
[----:B------:R-:W-:-:S05]  /*2f50*/  HADD2.F32 R4, -RZ, R4.H0_H0 ;  /* 0x20000004ff047230 */ /* 0x000fca0000004100 */
[----:B--2---:R-:W-:Y:S01]  /*2f60*/  FMUL R27, R4, R7 ;  /* 0x00000007041b7220 */ /* 0x004fe20000400000 */
[----:B------:R-:W-:-:S03]  /*2f70*/  PRMT R4, RZ, 0x7610, R4 ;  /* 0x00007610ff047816 */ /* 0x000fc60000000004 */
[----:B------:R-:W-:-:S05]  /*2f80*/  FFMA R27, R80, R6, R27 ;  /* 0x00000006501b7223 */ /* 0x000fca000000001b */
[----:B------:R-:W-:-:S05]  /*2f90*/  F2FP.SATFINITE.E5M2.F32.PACK_AB_MERGE_C R27, RZ, R27, RZ ;  /* 0x0000001bff1b723e */ /* 0x000fca00048060ff */
[----:B------:R2:W-:Y:S01]  /*2fa0*/  @!P1 STG.E.U8 desc[UR18][R10.64+0x1], R27 ;  /* 0x0000011b0a009986 */ /* 0x0005e2000c101112 */
[----:B------:R-:W-:Y:S05]  /*2fb0*/  @P2 BRA `(.L_x_45) ;  /* 0x0000000000042947 */ /* 0x000fea0003800000 */
[----:B------:R0:W5:Y:S02]  /*2fc0*/  LDG.E.U8 R4, desc[UR18][R12.64+0x8] ;  /* 0x000008120c047981 */ /* 0x000164000c1e1100 */
.L_x_45:
[----:B------:R-:W-:Y:S05]  /*2fd0*/  BSYNC B1 ;  /* 0x0000000000017941 */ /* 0x000fea0003800000 */
.L_x_44:
        /* <DEDUP_REMOVED lines=13> */
.L_x_47:
[----:B------:R-:W-:Y:S05]  /*30b0*/  BSYNC B1 ;  /* 0x0000000000017941 */ /* 0x000fea0003800000 */
.L_x_46:
[----:B-----5:R-:W-:Y:S01]  /*30c0*/  LOP3.LUT R4, R4, 0xff, RZ, 0xc0, !PT ;  /* 0x000000ff04047812 */ /* 0x020fe200078ec0ff */
[----:B------:R-:W-:Y:S01]  /*30d0*/  BSSY B1, `(.L_x_48) ;  /* 0x000000b000017945 */ /* 0x000fe20003800000 */
[----:B------:R-:W-:Y:S02]  /*30e0*/  ISETP.LT.OR P0, PT, R24, 0x9, !P0 ;  /* 0x000000091800780c */ /* 0x000fe40004701670 */
[----:B------:R-:W-:-:S05]  /*30f0*/  F2FP.F16.E5M2.UNPACK_B R4, R4 ;  /* 0x00000004ff04723e */ /* 0x000fca00020004ff */
        /* <DEDUP_REMOVED lines=8> */
.L_x_49:
[----:B------:R-:W-:Y:S05]  /*3180*/  BSYNC B1 ;  /* 0x0000000000017941 */ /* 0x000fea0003800000 */
.L_x_48:
        /* <DEDUP_REMOVED lines=12> */
.L_x_51:
[----:B------:R-:W-:Y:S05]  /*3250*/  BSYNC B1 ;  /* 0x0000000000017941 */ /* 0x000fea0003800000 */
.L_x_50:
        /* <DEDUP_REMOVED lines=13> */
.L_x_53:
[----:B------:R-:W-:Y:S05]  /*3330*/  BSYNC B1 ;  /* 0x0000000000017941 */ /* 0x000fea0003800000 */
.L_x_52:
        /* <DEDUP_REMOVED lines=13> */
.L_x_55:
[----:B------:R-:W-:Y:S05]  /*3410*/  BSYNC B1 ;  /* 0x0000000000017941 */ /* 0x000fea0003800000 */
.L_x_54:
        /* <DEDUP_REMOVED lines=12> */
.L_x_57:
[----:B------:R-:W-:Y:S05]  /*34e0*/  BSYNC B1 ;  /* 0x0000000000017941 */ /* 0x000fea0003800000 */
.L_x_56:
        /* <DEDUP_REMOVED lines=12> */
.L_x_59:
[----:B------:R-:W-:Y:S05]  /*35b0*/  BSYNC B1 ;  /* 0x0000000000017941 */ /* 0x000fea0003800000 */
.L_x_58:
        /* <DEDUP_REMOVED lines=13> */
.L_x_61:
[----:B------:R-:W-:Y:S05]  /*3690*/  BSYNC B1 ;  /* 0x0000000000017941 */ /* 0x000fea0003800000 */
.L_x_60:
        /* <DEDUP_REMOVED lines=13> */
.L_x_63:
[----:B------:R-:W-:Y:S05]  /*3770*/  BSYNC B1 ;  /* 0x0000000000017941 */ /* 0x000fea0003800000 */
.L_x_62:
        /* <DEDUP_REMOVED lines=12> */
.L_x_65:
[----:B------:R-:W-:Y:S05]  /*3840*/  BSYNC B1 ;  /* 0x0000000000017941 */ /* 0x000fea0003800000 */
.L_x_64:
        /* <DEDUP_REMOVED lines=12> */
.L_x_67:
[----:B------:R-:W-:Y:S05]  /*3910*/  BSYNC B1 ;  /* 0x0000000000017941 */ /* 0x000fea0003800000 */
.L_x_66:
        /* <DEDUP_REMOVED lines=13> */
.L_x_69:
[----:B------:R-:W-:Y:S05]  /*39f0*/  BSYNC B1 ;  /* 0x0000000000017941 */ /* 0x000fea0003800000 */
.L_x_68:
        /* <DEDUP_REMOVED lines=13> */
.L_x_71:
[----:B------:R-:W-:Y:S05]  /*3ad0*/  BSYNC B1 ;  /* 0x0000000000017941 */ /* 0x000fea0003800000 */
.L_x_70:
        /* <DEDUP_REMOVED lines=12> */
.L_x_73:
[----:B------:R-:W-:Y:S05]  /*3ba0*/  BSYNC B1 ;  /* 0x0000000000017941 */ /* 0x000fea0003800000 */
.L_x_72:
        /* <DEDUP_REMOVED lines=12> */
.L_x_75:
[----:B------:R-:W-:Y:S05]  /*3c70*/  BSYNC B1 ;  /* 0x0000000000017941 */ /* 0x000fea0003800000 */
.L_x_74:
        /* <DEDUP_REMOVED lines=13> */
.L_x_77:
[----:B------:R-:W-:Y:S05]  /*3d50*/  BSYNC B1 ;  /* 0x0000000000017941 */ /* 0x000fea0003800000 */
.L_x_76:
        /* <DEDUP_REMOVED lines=13> */
.L_x_79:
[----:B------:R-:W-:Y:S05]  /*3e30*/  BSYNC B1 ;  /* 0x0000000000017941 */ /* 0x000fea0003800000 */
.L_x_78:
        /* <DEDUP_REMOVED lines=12> */
.L_x_81:
[----:B------:R-:W-:Y:S05]  /*3f00*/  BSYNC B1 ;  /* 0x0000000000017941 */ /* 0x000fea0003800000 */
.L_x_80:
        /* <DEDUP_REMOVED lines=12> */
.L_x_83:
[----:B------:R-:W-:Y:S05]  /*3fd0*/  BSYNC B1 ;  /* 0x0000000000017941 */ /* 0x000fea0003800000 */
.L_x_82:
        /* <DEDUP_REMOVED lines=13> */
.L_x_85:
[----:B------:R-:W-:Y:S05]  /*40b0*/  BSYNC B1 ;  /* 0x0000000000017941 */ /* 0x000fea0003800000 */
.L_x_84:
        /* <DEDUP_REMOVED lines=13> */
.L_x_87:
[----:B------:R-:W-:Y:S05]  /*4190*/  BSYNC B1 ;  /* 0x0000000000017941 */ /* 0x000fea0003800000 */
.L_x_86:
        /* <DEDUP_REMOVED lines=12> */
.L_x_89:
[----:B------:R-:W-:Y:S05]  /*4260*/  BSYNC B1 ;  /* 0x0000000000017941 */ /* 0x000fea0003800000 */
.L_x_88:
        /* <DEDUP_REMOVED lines=12> */
.L_x_91:
[----:B------:R-:W-:Y:S05]  /*4330*/  BSYNC B1 ;  /* 0x0000000000017941 */ /* 0x000fea0003800000 */
.L_x_90:
        /* <DEDUP_REMOVED lines=13> */
.L_x_93:
[----:B------:R-:W-:Y:S05]  /*4410*/  BSYNC B1 ;  /* 0x0000000000017941 */ /* 0x000fea0003800000 */
.L_x_92:
        /* <DEDUP_REMOVED lines=13> */
.L_x_95:
[----:B------:R-:W-:Y:S05]  /*44f0*/  BSYNC B1 ;  /* 0x0000000000017941 */ /* 0x000fea0003800000 */
.L_x_94:
[----:B-----5:R-:W-:Y:S01]  /*4500*/  LOP3.LUT R4, R4, 0xff, RZ, 0xc0, !PT ;  /* 0x000000ff04047812 */ /* 0x020fe200078ec0ff */
[----:B------:R-:W-:Y:S01]  /*4510*/  BSSY B1, `(.L_x_96) ;  /* 0x000000b000017945 */ /* 0x000fe20003800000 */
[----:B------:R-:W-:Y:S02]  /*4520*/  ISETP.LT.OR P0, PT, R24, 0x9, !P0 ;  /* 0x000000091800780c */ /* 0x000fe40004701670 */
[----:B------:R-:W-:-:S05]  /*4530*/  F2FP.F16.E5M2.UNPACK_B R4, R4 ;  /* 0x00000004ff04723e */ /* 0x000fca00020004ff */
[----:B------:R-:W-:-:S05]  /*4540*/  HADD2.F32 R4, -RZ, R4.H0_H0 ;  /* 0x20000004ff047230 */ /* 0x000fca0000004100 */
[----:B01-3--:R-:W-:Y:S01]  /*4550*/  FMUL R13, R4, R7 ;  /* 0x00000007040d7220 */ /* 0x00bfe20000400000 */
[----:B------:R-:W-:-:S03]  /*4560*/  PRMT R4, RZ, 0x7610, R4 ;  /* 0x00007610ff047816 */ /* 0x000fc60000000004 */
[----:B------:R-:W-:-:S05]  /*4570*/  FFMA R13, R22, R6, R13 ;  /* 0x00000006160d7223 */ /* 0x000fca000000000d */
[----:B------:R-:W-:-:S05]  /*4580*/  F2FP.SATFINITE.E5M2.F32.PACK_AB_MERGE_C R13, RZ, R13, RZ ;  /* 0x0000000dff0d723e */ /* 0x000fca00048060ff */
[----:B------:R0:W-:Y:S01]  /*4590*/  @!P3 STG.E.U8 desc[UR18][R2.64+0x39], R13 ;  /* 0x0000390d0200b986 */ /* 0x0001e2000c101112 */
[----:B------:R-:W-:Y:S05]  /*45a0*/  @P0 BRA `(.L_x_97) ;  /* 0x0000000000040947 */ /* 0x000fea0003800000 */
[----:B------:R1:W5:Y:S02]  /*45b0*/  LDG.E.U8 R4, desc[UR18][R16.64+0x38] ;  /* 0x0000381210047981 */ /* 0x000364000c1e1100 */
.L_x_97:
[----:B------:R-:W-:Y:S05]  /*45c0*/  BSYNC B1 ;  /* 0x0000000000017941 */ /* 0x000fea0003800000 */
.L_x_96:
[----:B-----5:R-:W-:Y:S01]  /*45d0*/  LOP3.LUT R4, R4, 0xff, RZ, 0xc0, !PT ;  /* 0x000000ff04047812 */ /* 0x020fe200078ec0ff */
[----:B------:R-:W-:Y:S01]  /*45e0*/  BSSY B1, `(.L_x_98) ;  /* 0x000000b000017945 */ /* 0x000fe20003800000 */
[----:B------:R-:W-:Y:S02]  /*45f0*/  ISETP.LT.OR P1, PT, R24, 0x9, !P1 ;  /* 0x000000091800780c */ /* 0x000fe40004f21670 */
[----:B------:R-:W-:Y:S02]  /*4600*/  F2FP.F16.E5M2.UNPACK_B R4, R4 ;  /* 0x00000004ff04723e */ /* 0x000fe400020004ff */
[----:B0-----:R-:W-:-:S03]  /*4610*/  PRMT R2, RZ, 0x7610, R2 ;  /* 0x00007610ff027816 */ /* 0x001fc60000000002 */
[----:B------:R-:W-:-:S05]  /*4620*/  HADD2.F32 R4, -RZ, R4.H0_H0 ;  /* 0x20000004ff047230 */ /* 0x000fca0000004100 */
[----:B------:R-:W-:-:S04]  /*4630*/  FMUL R4, R4, R7 ;  /* 0x0000000704047220 */ /* 0x000fc80000400000 */
[----:B------:R-:W-:-:S05]  /*4640*/  FFMA R4, R21, R6, R4 ;  /* 0x0000000615047223 */ /* 0x000fca0000000004 */
[----:B------:R-:W-:-:S05]  /*4650*/  F2FP.SATFINITE.E5M2.F32.PACK_AB_MERGE_C R3, RZ, R4, RZ ;  /* 0x00000004ff03723e */ /* 0x000fca00048060ff */
[----:B------:R0:W-:Y:S01]  /*4660*/  @!P0 STG.E.U8 desc[UR18][R10.64+0x38], R3 ;  /* 0x000038030a008986 */ /* 0x0001e2000c101112 */
[----:B------:R-:W-:Y:S05]  /*4670*/  @P1 BRA `(.L_x_99) ;  /* 0x0000000000041947 */ /* 0x000fea0003800000 */
[----:B------:R3:W5:Y:S02]  /*4680*/  LDG.E.U8 R2, desc[UR18][R16.64+0x39] ;  /* 0x0000391210027981 */ /* 0x000764000c1e1100 */
.L_x_99:
[----:B------:R-:W-:Y:S05]  /*4690*/  BSYNC B1 ;  /* 0x0000000000017941 */ /* 0x000fea0003800000 */
.L_x_98:
[----:B------:R-:W-:Y:S05]  /*46a0*/  @P1 BRA `(.L_x_100) ;  /* 0x0000000800601947 */ /* 0x000fea0003800000 */
[----:B-----5:R-:W-:-:S04]  /*46b0*/  LOP3.LUT R2, R2, 0xff, RZ, 0xc0, !PT ;  /* 0x000000ff02027812 */ /* 0x020fc800078ec0ff */
[----:B------:R-:W-:-:S05]  /*46c0*/  F2FP.F16.E5M2.UNPACK_B R2, R2 ;  /* 0x00000002ff02723e */ /* 0x000fca00020004ff */
[----:B------:R-:W-:-:S05]  /*46d0*/  HADD2.F32 R2, -RZ, R2.H0_H0 ;  /* 0x20000002ff027230 */ /* 0x000fca0000004100 */
[----:B0-----:R-:W-:-:S04]  /*46e0*/  FMUL R3, R2, R7 ;  /* 0x0000000702037220 */ /* 0x001fc80000400000 */
[----:B------:R-:W-:-:S05]  /*46f0*/  FFMA R3, R20, R6, R3 ;  /* 0x0000000614037223 */ /* 0x000fca0000000003 */
[----:B------:R-:W-:-:S05]  /*4700*/  F2FP.SATFINITE.E5M2.F32.PACK_AB_MERGE_C R3, RZ, R3, RZ ;  /* 0x00000003ff03723e */ /* 0x000fca00048060ff */
[----:B------:R0:W-:Y:S01]  /*4710*/  STG.E.U8 desc[UR18][R10.64+0x39], R3 ;  /* 0x000039030a007986 */ /* 0x0001e2000c101112 */
[----:B------:R-:W-:Y:S05]  /*4720*/  BRA `(.L_x_100) ;  /* 0x0000000800407947 */ /* 0x000fea0003800000 */
.L_x_35:
[----:B------:R-:W-:Y:S01]  /*4730*/  ISETP.GE.AND P0, PT, R25, 0x1, PT ;  /* 0x000000011900780c */ /* 0x000fe20003f06270 */
[-C--:B------:R-:W-:Y:S01]  /*4740*/  FMUL R83, R83, R6.reuse ;  /* 0x0000000653537220 */ /* 0x080fe20000400000 */
[----:B------:R-:W-:Y:S01]  /*4750*/  ISETP.GE.AND P1, PT, R25, 0x2, PT ;  /* 0x000000021900780c */ /* 0x000fe20003f26270 */
[-C--:B------:R-:W-:Y:S01]  /*4760*/  FMUL R82, R82, R6.reuse ;  /* 0x0000000652527220 */ /* 0x080fe20000400000 */
[C---:B------:R-:W-:Y:S01]  /*4770*/  ISETP.LT.OR P2, PT, R24.reuse, 0x1, !P0 ;  /* 0x000000011800780c */ /* 0x040fe20004741670 */
[-C--:B------:R-:W-:Y:S01]  /*4780*/  FMUL R81, R81, R6.reuse ;  /* 0x0000000651517220 */ /* 0x080fe20000400000 */
[----:B------:R-:W-:Y:S01]  /*4790*/  ISETP.LT.OR P3, PT, R24, 0x1, !P1 ;  /* 0x000000011800780c */ /* 0x000fe20004f61670 */
[-C--:B------:R-:W-:Y:S01]  /*47a0*/  FMUL R80, R80, R6.reuse ;  /* 0x0000000650507220 */ /* 0x080fe20000400000 */
[----:B------:R-:W-:Y:S01]  /*47b0*/  ISETP.LT.OR P0, PT, R24, 0x9, !P0 ;  /* 0x000000091800780c */ /* 0x000fe20004701670 */
[-C--:B------:R-:W-:Y:S01]  /*47c0*/  FMUL R79, R79, R6.reuse ;  /* 0x000000064f4f7220 */ /* 0x080fe20000400000 */
[----:B------:R-:W-:Y:S01]  /*47d0*/  F2FP.SATFINITE.E5M2.F32.PACK_AB_MERGE_C R83, RZ, R83, RZ ;  /* 0x00000053ff53723e */ /* 0x000fe200048060ff */
[----:B------:R-:W-:Y:S01]  /*47e0*/  FMUL R78, R78, R6 ;  /* 0x000000064e4e7220 */ /* 0x000fe20000400000 */
[----:B------:R-:W-:Y:S01]  /*47f0*/  F2FP.SATFINITE.E5M2.F32.PACK_AB_MERGE_C R13, RZ, R82, RZ ;  /* 0x00000052ff0d723e */ /* 0x000fe200048060ff */
[-C--:B------:R-:W-:Y:S01]  /*4800*/  FMUL R76, R76, R6.reuse ;  /* 0x000000064c4c7220 */ /* 0x080fe20000400000 */
[----:B------:R-:W-:Y:S01]  /*4810*/  F2FP.SATFINITE.E5M2.F32.PACK_AB_MERGE_C R81, RZ, R81, RZ ;  /* 0x00000051ff51723e */ /* 0x000fe200048060ff */
[-C--:B------:R-:W-:Y:S01]  /*4820*/  FMUL R77, R77, R6.reuse ;  /* 0x000000064d4d7220 */ /* 0x080fe20000400000 */
[----:B------:R-:W-:Y:S01]  /*4830*/  F2FP.SATFINITE.E5M2.F32.PACK_AB_MERGE_C R79, RZ, R79, RZ ;  /* 0x0000004fff4f723e */ /* 0x000fe200048060ff */
[----:B------:R-:W-:Y:S01]  /*4840*/  @!P2 STG.E.U8 desc[UR18][R2.64], R83 ;  /* 0x000000530200a986 */ /* 0x000fe2000c101112 */
[C---:B------:R-:W-:Y:S01]  /*4850*/  ISETP.GE.AND P2, PT, R25.reuse, 0x9, PT ;  /* 0x000000091900780c */ /* 0x040fe20003f46270 */
[----:B------:R-:W-:Y:S01]  /*4860*/  FMUL R74, R74, R6 ;  /* 0x000000064a4a7220 */ /* 0x000fe20000400000 */
[----:B------:R-:W-:Y:S01]  /*4870*/  F2FP.SATFINITE.E5M2.F32.PACK_AB_MERGE_C R17, RZ, R78, RZ ;  /* 0x0000004eff11723e */ /* 0x000fe200048060ff */
[----:B------:R1:W-:Y:S01]  /*4880*/  @!P3 STG.E.U8 desc[UR18][R2.64+0x1], R13 ;  /* 0x0000010d0200b986 */ /* 0x0003e2000c101112 */
[----:B------:R-:W-:Y:S01]  /*4890*/  ISETP.GE.AND P3, PT, R25, 0xa, PT ;  /* 0x0000000a1900780c */ /* 0x000fe20003f66270 */
[-C--:B------:R-:W-:Y:S01]  /*48a0*/  FMUL R75, R75, R6.reuse ;  /* 0x000000064b4b7220 */ /* 0x080fe20000400000 */
[C---:B------:R-:W-:Y:S01]  /*48b0*/  ISETP.LT.OR P4, PT, R24.reuse, 0x1, !P2 ;  /* 0x000000011800780c */ /* 0x040fe20005781670 */
[----:B------:R-:W-:Y:S01]  /*48c0*/  @!P0 STG.E.U8 desc[UR18][R10.64], R81 ;  /* 0x000000510a008986 */ /* 0x000fe2000c101112 */
[C---:B------:R-:W-:Y:S01]  /*48d0*/  ISETP.LT.OR P0, PT, R24.reuse, 0x9, !P1 ;  /* 0x000000091800780c */ /* 0x040fe20004f01670 */
[-C--:B------:R-:W-:Y:S01]  /*48e0*/  FMUL R73, R73, R6.reuse ;  /* 0x0000000649497220 */ /* 0x080fe20000400000 */
[----:B------:R-:W-:Y:S01]  /*48f0*/  ISETP.LT.OR P5, PT, R24, 0x1, !P3 ;  /* 0x000000011800780c */ /* 0x000fe20005fa1670 */
[-C--:B------:R-:W-:Y:S01]  /*4900*/  FMUL R72, R72, R6.reuse ;  /* 0x0000000648487220 */ /* 0x080fe20000400000 */
[C---:B------:R-:W-:Y:S01]  /*4910*/  ISETP.LT.OR P1, PT, R24.reuse, 0x9, !P2 ;  /* 0x000000091800780c */ /* 0x040fe20005721670 */
[-C--:B------:R-:W-:Y:S01]  /*4920*/  FMUL R71, R71, R6.reuse ;  /* 0x0000000647477220 */ /* 0x080fe20000400000 */
[----:B------:R-:W-:Y:S01]  /*4930*/  ISETP.LT.OR P2, PT, R24, 0x9, !P3 ;  /* 0x000000091800780c */ /* 0x000fe20005f41670 */
[----:B------:R-:W-:Y:S01]  /*4940*/  FMUL R70, R70, R6 ;  /* 0x0000000646467220 */ /* 0x000fe20000400000 */
[----:B-1----:R-:W-:Y:S01]  /*4950*/  F2FP.SATFINITE.E5M2.F32.PACK_AB_MERGE_C R13, RZ, R80, RZ ;  /* 0x00000050ff0d723e */ /* 0x002fe200048060ff */
[----:B------:R-:W-:Y:S01]  /*4960*/  FMUL R69, R69, R6 ;  /* 0x0000000645457220 */ /* 0x000fe20000400000 */
[----:B------:R-:W-:Y:S01]  /*4970*/  F2FP.SATFINITE.E5M2.F32.PACK_AB_MERGE_C R27, RZ, R76, RZ ;  /* 0x0000004cff1b723e */ /* 0x000fe200048060ff */
[-C--:B------:R-:W-:Y:S01]  /*4980*/  FMUL R68, R68, R6.reuse ;  /* 0x0000000644447220 */ /* 0x080fe20000400000 */
[----:B------:R-:W-:Y:S01]  /*4990*/  F2FP.SATFINITE.E5M2.F32.PACK_AB_MERGE_C R77, RZ, R77, RZ ;  /* 0x0000004dff4d723e */ /* 0x000fe200048060ff */
[----:B------:R1:W-:Y:S01]  /*49a0*/  @!P0 STG.E.U8 desc[UR18][R10.64+0x1], R13 ;  /* 0x0000010d0a008986 */ /* 0x0003e2000c101112 */
[----:B------:R-:W-:Y:S01]  /*49b0*/  ISETP.GE.AND P0, PT, R25, 0x19, PT ;  /* 0x000000191900780c */ /* 0x000fe20003f06270 */
[-C--:B------:R-:W-:Y:S01]  /*49c0*/  FMUL R67, R67, R6.reuse ;  /* 0x0000000643437220 */ /* 0x080fe20000400000 */
[----:B------:R-:W-:Y:S01]  /*49d0*/  F2FP.SATFINITE.E5M2.F32.PACK_AB_MERGE_C R75, RZ, R75, RZ ;  /* 0x0000004bff4b723e */ /* 0x000fe200048060ff */
[----:B------:R-:W-:Y:S01]  /*49e0*/  @!P4 STG.E.U8 desc[UR18][R2.64+0x8], R79 ;  /* 0x0000084f0200c986 */ /* 0x000fe2000c101112 */
[----:B------:R-:W-:Y:S01]  /*49f0*/  F2FP.SATFINITE.E5M2.F32.PACK_AB_MERGE_C R73, RZ, R73, RZ ;  /* 0x00000049ff49723e */ /* 0x000fe200048060ff */
[-C--:B------:R-:W-:Y:S01]  /*4a00*/  FMUL R66, R66, R6.reuse ;  /* 0x0000000642427220 */ /* 0x080fe20000400000 */
[----:B------:R-:W-:Y:S01]  /*4a10*/  F2FP.SATFINITE.E5M2.F32.PACK_AB_MERGE_C R71, RZ, R71, RZ ;  /* 0x00000047ff47723e */ /* 0x000fe200048060ff */
[----:B------:R2:W-:Y:S01]  /*4a20*/  @!P5 STG.E.U8 desc[UR18][R2.64+0x9], R17 ;  /* 0x000009110200d986 */ /* 0x0005e2000c101112 */
[----:B------:R-:W-:Y:S01]  /*4a30*/  ISETP.LT.OR P5, PT, R24, 0x1, !P0 ;  /* 0x000000011800780c */ /* 0x000fe200047a1670 */
[-C--:B------:R-:W-:Y:S01]  /*4a40*/  FMUL R64, R64, R6.reuse ;  /* 0x0000000640407220 */ /* 0x080fe20000400000 */
[C---:B------:R-:W-:Y:S01]  /*4a50*/  ISETP.LT.OR P0, PT, R24.reuse, 0x9, !P0 ;  /* 0x000000091800780c */ /* 0x040fe20004701670 */
[----:B------:R3:W-:Y:S01]  /*4a60*/  @!P2 STG.E.U8 desc[UR18][R10.64+0x9], R27 ;  /* 0x0000091b0a00a986 */ /* 0x0007e2000c101112 */
[----:B------:R-:W-:Y:S01]  /*4a70*/  ISETP.GE.AND P2, PT, R25, 0x12, PT ;  /* 0x000000121900780c */ /* 0x000fe20003f46270 */
[----:B------:R-:W-:Y:S01]  /*4a80*/  FMUL R65, R65, R6 ;  /* 0x0000000641417220 */ /* 0x000fe20000400000 */
[----:B-1----:R-:W-:Y:S01]  /*4a90*/  F2FP.SATFINITE.E5M2.F32.PACK_AB_MERGE_C R13, RZ, R74, RZ ;  /* 0x0000004aff0d723e */ /* 0x002fe200048060ff */
[----:B------:R-:W-:Y:S01]  /*4aa0*/  @!P1 STG.E.U8 desc[UR18][R10.64+0x8], R77 ;  /* 0x0000084d0a009986 */ /* 0x000fe2000c101112 */
[----:B------:R-:W-:Y:S01]  /*4ab0*/  ISETP.GE.AND P1, PT, R25, 0x11, PT ;  /* 0x000000111900780c */ /* 0x000fe20003f26270 */
[-C--:B------:R-:W-:Y:S01]  /*4ac0*/  FMUL R63, R63, R6.reuse ;  /* 0x000000063f3f7220 */ /* 0x080fe20000400000 */
[----:B------:R-:W-:Y:S01]  /*4ad0*/  ISETP.LT.OR P3, PT, R24, 0x1, !P2 ;  /* 0x000000011800780c */ /* 0x000fe20005761670 */
[-C--:B------:R-:W-:Y:S01]  /*4ae0*/  FMUL R62, R62, R6.reuse ;  /* 0x000000063e3e7220 */ /* 0x080fe20000400000 */
[C---:B------:R-:W-:Y:S01]  /*4af0*/  ISETP.LT.OR P4, PT, R24.reuse, 0x1, !P1 ;  /* 0x000000011800780c */ /* 0x040fe20004f81670 */
[-C--:B------:R-:W-:Y:S01]  /*4b00*/  FMUL R61, R61, R6.reuse ;  /* 0x000000063d3d7220 */ /* 0x080fe20000400000 */
[----:B------:R-:W-:Y:S01]  /*4b10*/  ISETP.LT.OR P1, PT, R24, 0x9, !P1 ;  /* 0x000000091800780c */ /* 0x000fe20004f21670 */
[-C--:B------:R-:W-:Y:S01]  /*4b20*/  FMUL R60, R60, R6.reuse ;  /* 0x000000063c3c7220 */ /* 0x080fe20000400000 */
[----:B------:R-:W-:Y:S01]  /*4b30*/  ISETP.LT.OR P2, PT, R24, 0x9, !P2 ;  /* 0x000000091800780c */ /* 0x000fe20005741670 */
[----:B------:R-:W-:Y:S01]  /*4b40*/  FMUL R59, R59, R6 ;  /* 0x000000063b3b7220 */ /* 0x000fe20000400000 */
[----:B--2---:R-:W-:Y:S01]  /*4b50*/  F2FP.SATFINITE.E5M2.F32.PACK_AB_MERGE_C R17, RZ, R72, RZ ;  /* 0x00000048ff11723e */ /* 0x004fe200048060ff */
[-C--:B------:R-:W-:Y:S01]  /*4b60*/  FMUL R58, R58, R6.reuse ;  /* 0x000000063a3a7220 */ /* 0x080fe20000400000 */
[----:B------:R-:W-:Y:S01]  /*4b70*/  F2FP.SATFINITE.E5M2.F32.PACK_AB_MERGE_C R69, RZ, R69, RZ ;  /* 0x00000045ff45723e */ /* 0x000fe200048060ff */
[-C--:B------:R-:W-:Y:S01]  /*4b80*/  FMUL R57, R57, R6.reuse ;  /* 0x0000000639397220 */ /* 0x080fe20000400000 */
[----:B------:R-:W-:Y:S01]  /*4b90*/  F2FP.SATFINITE.E5M2.F32.PACK_AB_MERGE_C R67, RZ, R67, RZ ;  /* 0x00000043ff43723e */ /* 0x000fe200048060ff */
[----:B------:R1:W-:Y:S01]  /*4ba0*/  @!P3 STG.E.U8 desc[UR18][R2.64+0x11], R13 ;  /* 0x0000110d0200b986 */ /* 0x0003e2000c101112 */
[----:B------:R-:W-:Y:S01]  /*4bb0*/  ISETP.GE.AND P3, PT, R25, 0x1a, PT ;  /* 0x0000001a1900780c */ /* 0x000fe20003f66270 */
[----:B------:R-:W-:Y:S01]  /*4bc0*/  FMUL R56, R56, R6 ;  /* 0x0000000638387220 */ /* 0x000fe20000400000 */
[----:B---3--:R-:W-:Y:S01]  /*4bd0*/  F2FP.SATFINITE.E5M2.F32.PACK_AB_MERGE_C R27, RZ, R66, RZ ;  /* 0x00000042ff1b723e */ /* 0x008fe200048060ff */
[----:B------:R-:W-:Y:S01]  /*4be0*/  @!P4 STG.E.U8 desc[UR18][R2.64+0x10], R75 ;  /* 0x0000104b0200c986 */ /* 0x000fe2000c101112 */
[C---:B------:R-:W-:Y:S01]  /*4bf0*/  ISETP.LT.OR P4, PT, R24.reuse, 0x1, !P3 ;  /* 0x000000011800780c */ /* 0x040fe20005f81670 */
[-C--:B------:R-:W-:Y:S01]  /*4c00*/  FMUL R23, R23, R6.reuse ;  /* 0x0000000617177220 */ /* 0x080fe20000400000 */
[----:B------:R-:W-:Y:S01]  /*4c10*/  ISETP.LT.OR P3, PT, R24, 0x9, !P3 ;  /* 0x000000091800780c */ /* 0x000fe20005f61670 */
[----:B------:R-:W-:Y:S01]  /*4c20*/  @!P1 STG.E.U8 desc[UR18][R10.64+0x10], R73 ;  /* 0x000010490a009986 */ /* 0x000fe2000c101112 */
[C---:B------:R-:W-:Y:S01]  /*4c30*/  ISETP.GE.AND P1, PT, R25.reuse, 0x22, PT ;  /* 0x000000221900780c */ /* 0x040fe20003f26270 */
[-C--:B------:R-:W-:Y:S01]  /*4c40*/  FMUL R22, R22, R6.reuse ;  /* 0x0000000616167220 */ /* 0x080fe20000400000 */
[----:B------:R-:W-:Y:S01]  /*4c50*/  F2FP.SATFINITE.E5M2.F32.PACK_AB_MERGE_C R65, RZ, R65, RZ ;  /* 0x00000041ff41723e */ /* 0x000fe200048060ff */
[----:B------:R2:W-:Y:S01]  /*4c60*/  @!P2 STG.E.U8 desc[UR18][R10.64+0x11], R17 ;  /* 0x000011110a00a986 */ /* 0x0005e2000c101112 */
[----:B------:R-:W-:Y:S01]  /*4c70*/  ISETP.GE.AND P2, PT, R25, 0x21, PT ;  /* 0x000000211900780c */ /* 0x000fe20003f46270 */
[----:B------:R-:W-:Y:S01]  /*4c80*/  FMUL R21, R21, R6 ;  /* 0x0000000615157220 */ /* 0x000fe20000400000 */
[----:B-1----:R-:W-:Y:S01]  /*4c90*/  F2FP.SATFINITE.E5M2.F32.PACK_AB_MERGE_C R13, RZ, R70, RZ ;  /* 0x00000046ff0d723e */ /* 0x002fe200048060ff */
[----:B------:R-:W-:Y:S01]  /*4ca0*/  @!P5 STG.E.U8 desc[UR18][R2.64+0x18], R71 ;  /* 0x000018470200d986 */ /* 0x000fe2000c101112 */
[----:B------:R-:W-:Y:S01]  /*4cb0*/  ISETP.LT.OR P6, PT, R24, 0x1, !P2 ;  /* 0x000000011800780c */ /* 0x000fe200057c1670 */
[----:B------:R-:W-:Y:S01]  /*4cc0*/  FMUL R20, R20, R6 ;  /* 0x0000000614147220 */ /* 0x000fe20000400000 */
[C---:B------:R-:W-:Y:S01]  /*4cd0*/  ISETP.LT.OR P5, PT, R24.reuse, 0x1, !P1 ;  /* 0x000000011800780c */ /* 0x040fe20004fa1670 */
[----:B------:R1:W-:Y:S01]  /*4ce0*/  @!P4 STG.E.U8 desc[UR18][R2.64+0x19], R13 ;  /* 0x0000190d0200c986 */ /* 0x0003e2000c101112 */
[----:B------:R-:W-:-:S02]  /*4cf0*/  ISETP.LT.OR P1, PT, R24, 0x9, !P1 ;  /* 0x000000091800780c */ /* 0x000fc40004f21670 */
[C---:B------:R-:W-:Y:S01]  /*4d00*/  ISETP.LT.OR P2, PT, R24.reuse, 0x9, !P2 ;  /* 0x000000091800780c */ /* 0x040fe20005741670 */
[----:B------:R-:W-:Y:S01]  /*4d10*/  @!P0 STG.E.U8 desc[UR18][R10.64+0x18], R69 ;  /* 0x000018450a008986 */ /* 0x000fe2000c101112 */
[----:B--2---:R-:W-:Y:S02]  /*4d20*/  F2FP.SATFINITE.E5M2.F32.PACK_AB_MERGE_C R17, RZ, R68, RZ ;  /* 0x00000044ff11723e */ /* 0x004fe400048060ff */
[C---:B------:R-:W-:Y:S02]  /*4d30*/  ISETP.GE.AND P0, PT, R25.reuse, 0x29, PT ;  /* 0x000000291900780c */ /* 0x040fe40003f06270 */
[----:B------:R-:W-:Y:S01]  /*4d40*/  F2FP.SATFINITE.E5M2.F32.PACK_AB_MERGE_C R63, RZ, R63, RZ ;  /* 0x0000003fff3f723e */ /* 0x000fe200048060ff */
[----:B------:R2:W-:Y:S01]  /*4d50*/  @!P3 STG.E.U8 desc[UR18][R10.64+0x19], R17 ;  /* 0x000019110a00b986 */ /* 0x0005e2000c101112 */
[----:B------:R-:W-:Y:S02]  /*4d60*/  ISETP.GE.AND P3, PT, R25, 0x2a, PT ;  /* 0x0000002a1900780c */ /* 0x000fe40003f66270 */
[----:B-1----:R-:W-:Y:S01]  /*4d70*/  F2FP.SATFINITE.E5M2.F32.PACK_AB_MERGE_C R13, RZ, R64, RZ ;  /* 0x00000040ff0d723e */ /* 0x002fe200048060ff */
[----:B------:R-:W-:Y:S01]  /*4d80*/  @!P6 STG.E.U8 desc[UR18][R2.64+0x20], R67 ;  /* 0x000020430200e986 */ /* 0x000fe2000c101112 */
[----:B------:R-:W-:-:S02]  /*4d90*/  ISETP.LT.OR P4, PT, R24, 0x1, !P0 ;  /* 0x000000011800780c */ /* 0x000fc40004781670 */
[C---:B------:R-:W-:Y:S01]  /*4da0*/  ISETP.LT.OR P0, PT, R24.reuse, 0x9, !P0 ;  /* 0x000000091800780c */ /* 0x040fe20004701670 */
[----:B------:R-:W-:Y:S01]  /*4db0*/  @!P5 STG.E.U8 desc[UR18][R2.64+0x21], R27 ;  /* 0x0000211b0200d986 */ /* 0x000fe2000c101112 */
[C---:B------:R-:W-:Y:S02]  /*4dc0*/  ISETP.LT.OR P5, PT, R24.reuse, 0x1, !P3 ;  /* 0x000000011800780c */ /* 0x040fe40005fa1670 */
[C---:B------:R-:W-:Y:S01]  /*4dd0*/  ISETP.LT.OR P3, PT, R24.reuse, 0x9, !P3 ;  /* 0x000000091800780c */ /* 0x040fe20005f61670 */
[----:B------:R1:W-:Y:S01]  /*4de0*/  @!P1 STG.E.U8 desc[UR18][R10.64+0x21], R13 ;  /* 0x0000210d0a009986 */ /* 0x0003e2000c101112 */
[----:B------:R-:W-:Y:S02]  /*4df0*/  ISETP.GE.AND P1, PT, R25, 0x31, PT ;  /* 0x000000311900780c */ /* 0x000fe40003f26270 */
[----:B--2---:R-:W-:Y:S01]  /*4e00*/  F2FP.SATFINITE.E5M2.F32.PACK_AB_MERGE_C R17, RZ, R62, RZ ;  /* 0x0000003eff11723e */ /* 0x004fe200048060ff */
[----:B------:R-:W-:Y:S01]  /*4e10*/  @!P2 STG.E.U8 desc[UR18][R10.64+0x20], R65 ;  /* 0x000020410a00a986 */ /* 0x000fe2000c101112 */
[----:B------:R-:W-:-:S02]  /*4e20*/  ISETP.LT.OR P6, PT, R24, 0x1, !P1 ;  /* 0x000000011800780c */ /* 0x000fc40004fc1670 */
[----:B------:R-:W-:Y:S01]  /*4e30*/  F2FP.SATFINITE.E5M2.F32.PACK_AB_MERGE_C R61, RZ, R61, RZ ;  /* 0x0000003dff3d723e */ /* 0x000fe200048060ff */
[----:B------:R-:W-:Y:S01]  /*4e40*/  @!P4 STG.E.U8 desc[UR18][R2.64+0x28], R63 ;  /* 0x0000283f0200c986 */ /* 0x000fe2000c101112 */
[C---:B------:R-:W-:Y:S02]  /*4e50*/  ISETP.GE.AND P4, PT, R25.reuse, 0x32, PT ;  /* 0x000000321900780c */ /* 0x040fe40003f86270 */
[----:B------:R-:W-:Y:S01]  /*4e60*/  F2FP.SATFINITE.E5M2.F32.PACK_AB_MERGE_C R59, RZ, R59, RZ ;  /* 0x0000003bff3b723e */ /* 0x000fe200048060ff */
[----:B------:R2:W-:Y:S01]  /*4e70*/  @!P5 STG.E.U8 desc[UR18][R2.64+0x29], R17 ;  /* 0x000029110200d986 */ /* 0x0005e2000c101112 */
[----:B-1----:R-:W-:Y:S02]  /*4e80*/  F2FP.SATFINITE.E5M2.F32.PACK_AB_MERGE_C R13, RZ, R60, RZ ;  /* 0x0000003cff0d723e */ /* 0x002fe400048060ff */
[----:B------:R-:W-:Y:S01]  /*4e90*/  ISETP.LT.OR P5, PT, R24, 0x1, !P4 ;  /* 0x000000011800780c */ /* 0x000fe200067a1670 */
[----:B------:R-:W-:Y:S01]  /*4ea0*/  @!P0 STG.E.U8 desc[UR18][R10.64+0x28], R61 ;  /* 0x0000283d0a008986 */ /* 0x000fe2000c101112 */
[----:B------:R-:W-:-:S02]  /*4eb0*/  ISETP.GE.AND P2, PT, R25, 0x39, PT ;  /* 0x000000391900780c */ /* 0x000fc40003f46270 */
[----:B------:R-:W-:Y:S01]  /*4ec0*/  ISETP.GE.AND P0, PT, R25, 0x3a, PT ;  /* 0x0000003a1900780c */ /* 0x000fe20003f06270 */
[----:B------:R1:W-:Y:S01]  /*4ed0*/  @!P3 STG.E.U8 desc[UR18][R10.64+0x29], R13 ;  /* 0x0000290d0a00b986 */ /* 0x0003e2000c101112 */
[C---:B------:R-:W-:Y:S02]  /*4ee0*/  ISETP.LT.OR P1, PT, R24.reuse, 0x9, !P1 ;  /* 0x000000091800780c */ /* 0x040fe40004f21670 */
[C---:B------:R-:W-:Y:S01]  /*4ef0*/  ISETP.LT.OR P4, PT, R24.reuse, 0x9, !P4 ;  /* 0x000000091800780c */ /* 0x040fe20006781670 */
[----:B------:R-:W-:Y:S01]  /*4f00*/  @!P6 STG.E.U8 desc[UR18][R2.64+0x30], R59 ;  /* 0x0000303b0200e986 */ /* 0x000fe2000c101112 */
[C---:B------:R-:W-:Y:S02]  /*4f10*/  ISETP.LT.OR P3, PT, R24.reuse, 0x1, !P2 ;  /* 0x000000011800780c */ /* 0x040fe40005761670 */
[C---:B------:R-:W-:Y:S02]  /*4f20*/  ISETP.LT.OR P6, PT, R24.reuse, 0x1, !P0 ;  /* 0x000000011800780c */ /* 0x040fe400047c1670 */
[----:B------:R-:W-:-:S02]  /*4f30*/  ISETP.LT.OR P2, PT, R24, 0x9, !P2 ;  /* 0x000000091800780c */ /* 0x000fc40005741670 */
[----:B------:R-:W-:Y:S02]  /*4f40*/  ISETP.LT.OR P0, PT, R24, 0x9, !P0 ;  /* 0x000000091800780c */ /* 0x000fe40004701670 */
[----:B--2---:R-:W-:Y:S02]  /*4f50*/  F2FP.SATFINITE.E5M2.F32.PACK_AB_MERGE_C R17, RZ, R58, RZ ;  /* 0x0000003aff11723e */ /* 0x004fe400048060ff */
[----:B------:R-:W-:Y:S02]  /*4f60*/  F2FP.SATFINITE.E5M2.F32.PACK_AB_MERGE_C R57, RZ, R57, RZ ;  /* 0x00000039ff39723e */ /* 0x000fe400048060ff */
[----:B-1----:R-:W-:Y:S01]  /*4f70*/  F2FP.SATFINITE.E5M2.F32.PACK_AB_MERGE_C R13, RZ, R56, RZ ;  /* 0x00000038ff0d723e */ /* 0x002fe200048060ff */
[----:B------:R1:W-:Y:S01]  /*4f80*/  @!P5 STG.E.U8 desc[UR18][R2.64+0x31], R17 ;  /* 0x000031110200d986 */ /* 0x0003e2000c101112 */
[----:B------:R-:W-:Y:S02]  /*4f90*/  F2FP.SATFINITE.E5M2.F32.PACK_AB_MERGE_C R23, RZ, R23, RZ ;  /* 0x00000017ff17723e */ /* 0x000fe400048060ff */
[----:B------:R-:W-:Y:S01]  /*4fa0*/  F2FP.SATFINITE.E5M2.F32.PACK_AB_MERGE_C R25, RZ, R22, RZ ;  /* 0x00000016ff19723e */ /* 0x000fe200048060ff */
[----:B------:R2:W-:Y:S01]  /*4fb0*/  @!P1 STG.E.U8 desc[UR18][R10.64+0x30], R57 ;  /* 0x000030390a009986 */ /* 0x0005e2000c101112 */
[----:B------:R-:W-:-:S03]  /*4fc0*/  F2FP.SATFINITE.E5M2.F32.PACK_AB_MERGE_C R21, RZ, R21, RZ ;  /* 0x00000015ff15723e */ /* 0x000fc600048060ff */
[----:B------:R2:W-:Y:S01]  /*4fd0*/  @!P4 STG.E.U8 desc[UR18][R10.64+0x31], R13 ;  /* 0x0000310d0a00c986 */ /* 0x0005e2000c101112 */
[----:B-1----:R-:W-:-:S03]  /*4fe0*/  F2FP.SATFINITE.E5M2.F32.PACK_AB_MERGE_C R17, RZ, R20, RZ ;  /* 0x00000014ff11723e */ /* 0x002fc600048060ff */
[----:B------:R2:W-:Y:S04]  /*4ff0*/  @!P3 STG.E.U8 desc[UR18][R2.64+0x38], R23 ;  /* 0x000038170200b986 */ /* 0x0005e8000c101112 */
[----:B------:R2:W-:Y:S04]  /*5000*/  @!P6 STG.E.U8 desc[UR18][R2.64+0x39], R25 ;  /* 0x000039190200e986 */ /* 0x0005e8000c101112 */
[----:B------:R2:W-:Y:S04]  /*5010*/  @!P2 STG.E.U8 desc[UR18][R10.64+0x38], R21 ;  /* 0x000038150a00a986 */ /* 0x0005e8000c101112 */
[----:B------:R2:W-:Y:S02]  /*5020*/  @!P0 STG.E.U8 desc[UR18][R10.64+0x39], R17 ;  /* 0x000039110a008986 */ /* 0x0005e4000c101112 */
.L_x_100:
[----:B------:R-:W-:Y:S05]  /*5030*/  BSYNC B0 ;  /* 0x0000000000007941 */ /* 0x000fea0003800000 */
.L_x_34:
[----:B--2--5:R-:W-:Y:S01]  /*5040*/  IMAD.U32 R2, RZ, RZ, UR16 ;  /* 0x00000010ff027e24 */ /* 0x024fe2000f8e00ff */
[----:B------:R-:W-:Y:S01]  /*5050*/  ULDC.64 UR4, c[0x0][0x650] ;  /* 0x0001940000047ab9 */ /* 0x000fe20000000a00 */
[----:B0-----:R-:W-:Y:S01]  /*5060*/  IMAD.U32 R3, RZ, RZ, UR17 ;  /* 0x00000011ff037e24 */ /* 0x001fe2000f8e00ff */
[----:B------:R0:W-:Y:S01]  /*5070*/  SYNCS.ARRIVE.TRANS64.A1T0 RZ, [R18+UR26], RZ ;  /* 0x000000ff12ff79a7 */ /* 0x0001e2000810001a */
[----:B------:R-:W-:Y:S01]  /*5080*/  IMAD.U32 R3, RZ, RZ, UR7 ;  /* 0x00000007ff037e24 */ /* 0x000fe2000f8e00ff */
[C---:B------:R-:W-:Y:S01]  /*5090*/  LEA R0, P0, R2.reuse, R0, 0x1 ;  /* 0x0000000002007211 */ /* 0x040fe200078008ff */
[----:B------:R-:W-:Y:S01]  /*50a0*/  IMAD.MOV.U32 R4, RZ, RZ, -0x1 ;  /* 0xffffffffff047424 */ /* 0x000fe200078e00ff */
[----:B---3--:R-:W-:Y:S02]  /*50b0*/  PRMT R10, RZ, 0x7610, R10 ;  /* 0x00007610ff0a7816 */ /* 0x008fe4000000000a */
[----:B------:R-:W-:Y:S01]  /*50c0*/  LEA.HI.X R5, R2, R5, R3, 0x1, P0 ;  /* 0x0000000502057211 */ /* 0x000fe200000f0c03 */
[----:B------:R-:W-:Y:S01]  /*50d0*/  IMAD.MOV.U32 R2, RZ, RZ, -0x1 ;  /* 0xffffffffff027424 */ /* 0x000fe200078e00ff */
[----:B------:R-:W-:Y:S01]  /*50e0*/  ISETP.GE.U32.AND P0, PT, R0, UR4, PT ;  /* 0x0000000400007c0c */ /* 0x000fe2000bf06070 */
[----:B------:R-:W-:-:S03]  /*50f0*/  IMAD.MOV.U32 R3, RZ, RZ, -0x1 ;  /* 0xffffffffff037424 */ /* 0x000fc600078e00ff */
[----:B------:R-:W-:-:S13]  /*5100*/  ISETP.GE.U32.AND.EX P0, PT, R5, UR5, PT, P0 ;  /* 0x0000000505007c0c */ /* 0x000fda000bf06100 */
[----:B0-----:R-:W-:Y:S05]  /*5110*/  @P0 BRA `(.L_x_101) ;  /* 0x0000000400880947 */ /* 0x001fea0003800000 */
[----:B------:R-:W0:Y:S01]  /*5120*/  S2UR UR8, SR_CTAID.X ;  /* 0x00000000000879c3 */ /* 0x000e220000002500 */
[----:B------:R-:W-:Y:S01]  /*5130*/  ULDC.64 UR4, c[0x0][0x628] ;  /* 0x00018a0000047ab9 */ /* 0x000fe20000000a00 */
[----:B------:R-:W-:Y:S01]  /*5140*/  ULDC UR6, c[0x0][0x150] ;  /* 0x0000540000067ab9 */ /* 0x000fe20000000800 */
[----:B------:R-:W-:Y:S01]  /*5150*/  ISETP.NE.U32.AND P0, PT, RZ, UR4, PT ;  /* 0x00000004ff007c0c */ /* 0x000fe2000bf05070 */
[----:B------:R-:W-:Y:S01]  /*5160*/  ULDC UR27, c[0x0][0x630] ;  /* 0x00018c00001b7ab9 */ /* 0x000fe20000000800 */
[C---:B------:R-:W-:Y:S01]  /*5170*/  R2UR UR32, R0.reuse ;  /* 0x00000000002072ca */ /* 0x040fe200000e0000 */
[----:B------:R-:W-:Y:S01]  /*5180*/  ULDC UR34, c[0x0][0x154] ;  /* 0x0000550000227ab9 */ /* 0x000fe20000000800 */
[----:B------:R-:W-:Y:S01]  /*5190*/  ISETP.NE.AND.EX P0, PT, RZ, UR5, PT, P0 ;  /* 0x00000005ff007c0c */ /* 0x000fe2000bf05300 */
[----:B------:R-:W2:Y:S01]  /*51a0*/  S2UR UR35, SR_CTAID.Y ;  /* 0x00000000002379c3 */ /* 0x000ea20000002600 */
[----:B------:R-:W-:Y:S02]  /*51b0*/  R2UR UR33, R5 ;  /* 0x00000000052172ca */ /* 0x000fe400000e0000 */
[----:B------:R-:W-:-:S02]  /*51c0*/  R2UR UR30, R0 ;  /* 0x00000000001e72ca */ /* 0x000fc400000e0000 */
[----:B------:R-:W-:Y:S02]  /*51d0*/  R2UR UR31, R5 ;  /* 0x00000000051f72ca */ /* 0x000fe400000e0000 */
[----:B0-----:R-:W-:-:S05]  /*51e0*/  I2FP.F32.U32 R2, UR8 ;  /* 0x0000000800027c45 */ /* 0x001fca0008201000 */
[----:B------:R-:W-:-:S04]  /*51f0*/  FMUL R2, R2, UR6 ;  /* 0x0000000602027c20 */ /* 0x000fc80008400000 */
[----:B------:R0:W3:Y:S01]  /*5200*/  F2I.U32.TRUNC.NTZ R3, R2 ;  /* 0x0000000200037305 */ /* 0x0000e2000020f000 */
[----:B--2---:R-:W-:Y:S05]  /*5210*/  @!P0 BRA `(.L_x_102) ;  /* 0x0000000000308947 */ /* 0x004fea0003800000 */
        /* <DEDUP_REMOVED lines=12> */
.L_x_102:
[----:B------:R-:W-:Y:S01]  /*52e0*/  USHF.R.U64 UR6, UR30, UR27, UR31 ;  /* 0x0000001b1e067299 */ /* 0x000fe2000800121f */
[----:B0-----:R-:W-:Y:S01]  /*52f0*/  I2FP.F32.U32 R2, UR35 ;  /* 0x0000002300027c45 */ /* 0x001fe20008201000 */
[----:B------:R-:W-:Y:S01]  /*5300*/  USHF.R.U32.HI UR4, URZ, UR27, UR31 ;  /* 0x0000001b3f047299 */ /* 0x000fe2000801161f */
[----:B---3--:R-:W-:Y:S01]  /*5310*/  R2UR UR30, R3 ;  /* 0x00000000031e72ca */ /* 0x008fe200000e0000 */
[----:B------:R-:W-:Y:S02]  /*5320*/  UIADD3 UR27, UP0, URZ, -UR6, URZ ;  /* 0x800000063f1b7290 */ /* 0x000fe4000ff1e03f */
[----:B------:R-:W-:Y:S01]  /*5330*/  FMUL R2, R2, UR34 ;  /* 0x0000002202027c20 */ /* 0x000fe20008400000 */
[----:B------:R-:W-:Y:S01]  /*5340*/  ULDC.64 UR28, c[0x0][0x620] ;  /* 0x00018800001c7ab9 */ /* 0x000fe20000000a00 */
[----:B------:R-:W-:Y:S01]  /*5350*/  UIADD3.X UR4, URZ, ~UR4, URZ, UP0, !UPT ;  /* 0x800000043f047290 */ /* 0x000fe200087fe43f */
[----:B------:R-:W-:Y:S01]  /*5360*/  UMOV UR10, UR32 ;  /* 0x00000020000a7c82 */ /* 0x000fe20008000000 */
[----:B------:R-:W-:-:S02]  /*5370*/  UMOV UR11, UR33 ;  /* 0x00000021000b7c82 */ /* 0x000fc40008000000 */
[----:B------:R-:W0:Y:S01]  /*5380*/  F2I.U32.TRUNC.NTZ R2, R2 ;  /* 0x0000000200027305 */ /* 0x000e22000020f000 */
[----:B------:R-:W-:Y:S02]  /*5390*/  UIMAD UR4, UR4, UR28, URZ ;  /* 0x0000001c040472a4 */ /* 0x000fe4000f8e023f */
        /* <DEDUP_REMOVED lines=9> */
[----:B------:R-:W-:Y:S01]  /*5430*/  USHF.R.U64 UR28, UR10, UR29, UR11 ;  /* 0x0000001d0a1c7299 */ /* 0x000fe2000800120b */
[----:B0-----:R-:W-:Y:S01]  /*5440*/  R2UR UR32, R2 ;  /* 0x00000000022072ca */ /* 0x001fe200000e0000 */
[----:B------:R-:W-:Y:S01]  /*5450*/  USHF.R.U32.HI UR10, URZ, UR29, UR11 ;  /* 0x0000001d3f0a7299 */ /* 0x000fe2000801160b */
[----:B------:R-:W-:Y:S01]  /*5460*/  ISETP.NE.AND.EX P0, PT, RZ, UR5, PT, P0 ;  /* 0x00000005ff007c0c */ /* 0x000fe2000bf05300 */
[----:B------:R-:W-:Y:S01]  /*5470*/  ULDC UR33, c[0x0][0x608] ;  /* 0x0001820000217ab9 */ /* 0x000fe20000000800 */
[----:B------:R-:W-:-:S02]  /*5480*/  ULOP3.LUT UR39, URZ, UR34, URZ, 0x33, !UPT ;  /* 0x000000223f277292 */ /* 0x000fc4000f8e333f */
[----:B------:R-:W-:Y:S02]  /*5490*/  USHF.R.U64 UR34, UR28, UR33, UR10 ;  /* 0x000000211c227299 */ /* 0x000fe4000800120a */
[----:B------:R-:W-:Y:S01]  /*54a0*/  USHF.R.U32.HI UR10, URZ, UR33, UR10 ;  /* 0x000000213f0a7299 */ /* 0x000fe2000801160a */
[----:B------:R-:W-:Y:S01]  /*54b0*/  UMOV UR36, 0x1 ;  /* 0x0000000100247882 */ /* 0x000fe20000000000 */
[----:B------:R-:W-:Y:S02]  /*54c0*/  UIADD3 UR30, -UR30, URZ, URZ ;  /* 0x0000003f1e1e7290 */ /* 0x000fe4000fffe13f */
[----:B------:R-:W-:Y:S02]  /*54d0*/  USHF.L.U32 UR29, UR36, UR38, URZ ;  /* 0x00000026241d7299 */ /* 0x000fe4000800063f */
[----:B------:R-:W-:Y:S01]  /*54e0*/  USHF.R.U64 UR36, UR34, UR38, UR10 ;  /* 0x0000002622247299 */ /* 0x000fe2000800120a */
[----:B------:R-:W-:Y:S01]  /*54f0*/  ULDC UR31, c[0x0][0x144] ;  /* 0x00005100001f7ab9 */ /* 0x000fe20000000800 */
[----:B------:R-:W-:Y:S01]  /*5500*/  ULDC UR9, c[0x0][0x600] ;  /* 0x0001800000097ab9 */ /* 0x000fe20000000800 */
[----:B------:R-:W-:-:S02]  /*5510*/  UIADD3 UR37, -UR32, URZ, URZ ;  /* 0x0000003f20257290 */ /* 0x000fc4000fffe13f */
[----:B------:R-:W-:Y:S02]  /*5520*/  USHF.R.U32.HI UR33, URZ, UR38, UR10 ;  /* 0x000000263f217299 */ /* 0x000fe4000801160a */
[----:B------:R-:W-:Y:S02]  /*5530*/  UIADD3 UR27, UR9, -0x1, URZ ;  /* 0xffffffff091b7890 */ /* 0x000fe4000fffe03f */
        /* <DEDUP_REMOVED lines=16> */
.L_x_103:
[----:B------:R-:W-:Y:S01]  /*5640*/  USHF.R.U64 UR4, UR32, UR40, UR33 ;  /* 0x0000002820047299 */ /* 0x000fe20008001221 */
[----:B------:R-:W-:Y:S01]  /*5650*/  IMAD.MOV.U32 R10, RZ, RZ, 0x1 ;  /* 0x00000001ff0a7424 */ /* 0x000fe200078e00ff */
[----:B------:R-:W-:Y:S01]  /*5660*/  ULOP3.LUT UR34, UR34, UR39, URZ, 0xc0, !UPT ;  /* 0x0000002722227292 */ /* 0x000fe2000f8ec03f */
[----:B------:R-:W-:Y:S01]  /*5670*/  IMAD.U32 R4, RZ, RZ, UR6 ;  /* 0x00000006ff047e24 */ /* 0x000fe2000f8e00ff */
[----:B------:R-:W-:Y:S02]  /*5680*/  UIADD3 UR5, -UR4, URZ, URZ ;  /* 0x0000003f04057290 */ /* 0x000fe4000fffe13f */
[----:B------:R-:W-:Y:S02]  /*5690*/  @UP2 UIMAD UR38, UR42, UR37, UR35 ;  /* 0x000000252a2622a4 */ /* 0x000fe4000f8e0223 */
        /* <DEDUP_REMOVED lines=10> */
.L_x_101:
[----:B------:R-:W-:Y:S01]  /*5740*/  UIADD3 UR15, UR25, UR15, URZ ;  /* 0x0000000f190f7290 */ /* 0x000fe2000fffe03f */
[----:B------:R-:W-:Y:S02]  /*5750*/  LOP3.LUT P0, RZ, R10, 0xff, RZ, 0xc0, !PT ;  /* 0x000000ff0aff7812 */ /* 0x000fe4000780c0ff */
[----:B------:R-:W-:Y:S01]  /*5760*/  LOP3.LUT R84, R84, 0x1, RZ, 0x3c, !PT ;  /* 0x0000000154547812 */ /* 0x000fe200078e3cff */
[----:B------:R-:W-:Y:S02]  /*5770*/  USHF.R.U32.HI UR4, URZ, 0x2, UR15 ;  /* 0x000000023f047899 */ /* 0x000fe4000801160f */
[----:B------:R-:W-:Y:S02]  /*5780*/  UISETP.GT.U32.AND UP0, UPT, UR15, 0x3, UPT ;  /* 0x000000030f00788c */ /* 0x000fe4000bf04070 */
[----:B------:R-:W-:Y:S02]  /*5790*/  ULOP3.LUT UR4, UR4, 0x1, URZ, 0xc0, !UPT ;  /* 0x0000000104047892 */ /* 0x000fe4000f8ec03f */
[----:B------:R-:W-:-:S02]  /*57a0*/  UISETP.LT.U32.AND UP0, UPT, UR25, 0x4, UP0 ;  /* 0x000000041900788c */ /* 0x000fc40008701070 */
[----:B------:R-:W-:Y:S02]  /*57b0*/  UISETP.NE.U32.AND UP1, UPT, UR4, 0x1, UPT ;  /* 0x000000010400788c */ /* 0x000fe4000bf25070 */
[----:B------:R-:W-:Y:S02]  /*57c0*/  USEL UR5, URZ, 0x1, !UP0 ;  /* 0x000000013f057887 */ /* 0x000fe4000c000000 */
[----:B------:R-:W-:Y:S02]  /*57d0*/  UISETP.GT.U32.AND UP1, UPT, UR25, 0x3, !UP1 ;  /* 0x000000031900788c */ /* 0x000fe4000cf24070 */
[----:B------:R-:W-:Y:S02]  /*57e0*/  ULOP3.LUT UR15, UR15, 0x3, URZ, 0xc0, !UPT ;  /* 0x000000030f0f7892 */ /* 0x000fe4000f8ec03f */
[----:B------:R-:W-:-:S04]  /*57f0*/  USEL UR4, URZ, 0x1, !UP1 ;  /* 0x000000013f047887 */ /* 0x000fc8000c800000 */
[----:B------:R-:W-:Y:S01]  /*5800*/  ULOP3.LUT UR21, UR4, UR21, UR5, 0x96, !UPT ;  /* 0x0000001504157292 */ /* 0x000fe2000f8e9605 */
[----:B------:R-:W-:Y:S11]  /*5810*/  @P0 BRA `(.L_x_104) ;  /* 0xffffffbc00500947 */ /* 0x000ff6000383ffff */
[----:B------:R-:W-:Y:S05]  /*5820*/  EXIT ;  /* 0x000000000000794d */ /* 0x000fea0003800000 */
.L_x_12:
[----:B------:R-:W-:-:S08]  /*5830*/  ISETP.NE.AND P0, PT, RZ, UR8, PT ;  /* 0x00000008ff007c0c */ /* 0x000fd0000bf05270 */
[----:B-1---5:R-:W0:-:S00]  /*5840*/  USETMAXREG.DEALLOC.CTAPOOL 0x28 ;  /* 0x00000028000079c8 */ /* 0x022e0000080e0500 */
[----:B------:R-:W-:Y:S05]  /*5850*/  @P0 EXIT ;  /* 0x000000000000094d */ /* 0x000fea0003800000 */
[----:B0-----:R-:W-:Y:S01]  /*5860*/  LOP3.LUT P0, RZ, R9, 0xff, RZ, 0xc0, !PT ;  /* 0x000000ff09ff7812 */ /* 0x001fe2000780c0ff */
[----:B------:R-:W-:Y:S02]  /*5870*/  IMAD.MOV.U32 R10, RZ, RZ, 0x1 ;  /* 0x00000001ff0a7424 */ /* 0x000fe400078e00ff */
[----:B------:R-:W-:-:S10]  /*5880*/  IMAD.MOV.U32 R11, RZ, RZ, RZ ;  /* 0x000000ffff0b7224 */ /* 0x000fd400078e00ff */
[----:B------:R-:W-:Y:S05]  /*5890*/  @!P0 BRA `(.L_x_105) ;  /* 0x0000000c00108947 */ /* 0x000fea0003800000 */
[----:B------:R-:W-:Y:S01]  /*58a0*/  LOP3.LUT P0, RZ, R8, 0x1f, RZ, 0xc0, !PT ;  /* 0x0000001f08ff7812 */ /* 0x000fe2000780c0ff */
[----:B------:R-:W-:Y:S01]  /*58b0*/  ULDC UR5, c[0x0][0x658] ;  /* 0x0001960000057ab9 */ /* 0x000fe20000000800 */
[----:B------:R-:W-:Y:S01]  /*58c0*/  UMOV UR6, 0xffffffff ;  /* 0xffffffff00067882 */ /* 0x000fe20000000000 */
[----:B------:R-:W-:Y:S01]  /*58d0*/  BSSY B0, `(.L_x_105) ;  /* 0x00000c0000007945 */ /* 0x000fe20003800000 */
[----:B------:R-:W-:Y:S01]  /*58e0*/  USHF.L.U32 UR6, UR6, UR5, URZ ;  /* 0x0000000506067299 */ /* 0x000fe2000800063f */
[C---:B------:R-:W-:Y:S01]  /*58f0*/  ISETP.NE.AND P3, PT, R14.reuse, RZ, PT ;  /* 0x000000ff0e00720c */ /* 0x040fe20003f65270 */
[----:B------:R-:W-:Y:S01]  /*5900*/  IMAD.MOV.U32 R12, RZ, RZ, 0x1 ;  /* 0x00000001ff0c7424 */ /* 0x000fe200078e00ff */
[----:B------:R-:W-:Y:S01]  /*5910*/  ISETP.NE.OR P0, PT, R14, RZ, !P0 ;  /* 0x000000ff0e00720c */ /* 0x000fe20004705670 */
[----:B------:R-:W-:Y:S01]  /*5920*/  IMAD.MOV.U32 R10, RZ, RZ, 0x1 ;  /* 0x00000001ff0a7424 */ /* 0x000fe200078e00ff */
[----:B------:R-:W-:Y:S01]  /*5930*/  ULDC UR4, c[0x0][0x600] ;  /* 0x0001800000047ab9 */ /* 0x000fe20000000800 */
[----:B------:R-:W-:Y:S01]  /*5940*/  IMAD.MOV.U32 R11, RZ, RZ, RZ ;  /* 0x000000ffff0b7224 */ /* 0x000fe200078e00ff */
[----:B------:R-:W-:Y:S01]  /*5950*/  UMOV UR8, 0x1 ;  /* 0x0000000100087882 */ /* 0x000fe20000000000 */
[----:B------:R-:W-:-:S02]  /*5960*/  UIADD3 UR27, UR14, 0x1, URZ ;  /* 0x000000010e1b7890 */ /* 0x000fc4000fffe03f */
[----:B------:R-:W-:Y:S02]  /*5970*/  ULOP3.LUT UR26, UR13, 0x2, URZ, 0xfc, !UPT ;  /* 0x000000020d1a7892 */ /* 0x000fe4000f8efc3f */
[----:B------:R-:W-:Y:S02]  /*5980*/  UIADD3 UR4, UR4, -0x1, URZ ;  /* 0xffffffff04047890 */ /* 0x000fe4000fffe03f */
[----:B------:R-:W-:Y:S02]  /*5990*/  USHF.L.U32 UR5, UR8, UR5, URZ ;  /* 0x0000000508057299 */ /* 0x000fe4000800063f */
[----:B------:R-:W-:Y:S01]  /*59a0*/  ULOP3.LUT UR6, URZ, UR6, URZ, 0x33, !UPT ;  /* 0x000000063f067292 */ /* 0x000fe2000f8e333f */
[----:B------:R-:W-:-:S11]  /*59b0*/  ULDC.64 UR24, c[0x0][0x198] ;  /* 0x0000660000187ab9 */ /* 0x000fd60000000a00 */
.L_x_117:
[----:B------:R-:W-:-:S03]  /*59c0*/  UMOV UR8, 0xffffffff ;  /* 0xffffffff00087882 */ /* 0x000fc60000000000 */
[----:B------:R-:W-:Y:S05]  /*59d0*/  BRA.DIV UR8, `(.L_x_106) ;  /* 0x0000000e08dc7947 */ /* 0x000fea000b800000 */
[----:B------:R-:W-:-:S13]  /*59e0*/  ELECT P1, URZ, PT ;  /* 0x00000000003f782f */ /* 0x000fda0003820000 */
.L_x_130:
[----:B------:R-:W0:Y:S01]  /*59f0*/  LDC R6, c[0x0][0x28c] ;  /* 0x0000a300ff067b82 */ /* 0x000e220000000800 */
[----:B------:R-:W-:Y:S01]  /*5a00*/  BSSY B1, `(.L_x_107) ;  /* 0x0000036000017945 */ /* 0x000fe20003800000 */
[----:B0-----:R-:W-:-:S13]  /*5a10*/  ISETP.LT.OR P1, PT, R6, 0x1, !P1 ;  /* 0x000000010600780c */ /* 0x001fda0004f21670 */
[----:B------:R-:W-:Y:S05]  /*5a20*/  @P1 BRA `(.L_x_108) ;  /* 0x0000000000cc1947 */ /* 0x000fea0003800000 */
[----:B------:R-:W-:Y:S02]  /*5a30*/  IMAD.SHL.U32 R8, R3, 0x40, RZ ;  /* 0x0000004003087824 */ /* 0x000fe400078e00ff */
[----:B------:R-:W-:Y:S02]  /*5a40*/  IMAD.SHL.U32 R9, R2, 0x40, RZ ;  /* 0x0000004002097824 */ /* 0x000fe400078e00ff */
[----:B------:R-:W-:Y:S02]  /*5a50*/  IMAD.MOV.U32 R15, RZ, RZ, RZ ;  /* 0x000000ffff0f7224 */ /* 0x000fe400078e00ff */
[----:B------:R-:W-:Y:S02]  /*5a60*/  IMAD.U32 R16, RZ, RZ, UR27 ;  /* 0x0000001bff107e24 */ /* 0x000fe4000f8e00ff */
[----:B------:R-:W-:Y:S02]  /*5a70*/  IMAD.MOV.U32 R2, RZ, RZ, R10 ;  /* 0x000000ffff027224 */ /* 0x000fe400078e000a */
[----:B------:R-:W-:-:S07]  /*5a80*/  IMAD.MOV.U32 R3, RZ, RZ, R11 ;  /* 0x000000ffff037224 */ /* 0x000fce00078e000b */
.L_x_112:
[----:B------:R-:W0:Y:S01]  /*5a90*/  S2R R7, SR_CgaCtaId ;  /* 0x0000000000077919 */ /* 0x000e220000008800 */
[----:B-1----:R-:W-:-:S04]  /*5aa0*/  MOV R6, 0x400 ;  /* 0x0000040000067802 */ /* 0x002fc80000000f00 */
[----:B0-----:R-:W-:Y:S02]  /*5ab0*/  LEA R14, R7, R6, 0x18 ;  /* 0x00000006070e7211 */ /* 0x001fe400078ec0ff */
[----:B------:R-:W-:Y:S01]  /*5ac0*/  SHF.L.U32 R6, R2, 0x1f, RZ ;  /* 0x0000001f02067819 */ /* 0x000fe200000006ff */
[----:B------:R-:W0:Y:S02]  /*5ad0*/  @!P3 LDC R7, c[0x0][0x500] ;  /* 0x00014000ff07bb82 */ /* 0x000e240000000800 */
[----:B------:R-:W-:-:S04]  /*5ae0*/  IMAD R13, R3, 0x8, R14 ;  /* 0x00000008030d7824 */ /* 0x000fc800078e020e */
[----:B------:R-:W1:Y:S02]  /*5af0*/  SYNCS.PHASECHK.TRANS64.TRYWAIT P1, [R13+URZ+0x20], R6 ;  /* 0x000020060d0075a7 */ /* 0x000e64000802017f */
[----:B-1----:R-:W-:Y:S05]  /*5b00*/  @!P1 BRA `(.L_x_109) ;  /* 0x0000000c00b09947 */ /* 0x002fea0003800000 */
.L_x_131:
[----:B------:R-:W-:Y:S01]  /*5b10*/  UPRMT UR8, UR26, 0x9910, URZ ;  /* 0x000099101a087896 */ /* 0x000fe2000800003f */
[----:B0-----:R0:W-:Y:S03]  /*5b20*/  @!P3 SYNCS.ARRIVE.TRANS64 RZ, [R13+URZ], R7 ;  /* 0x000000070dffb9a7 */ /* 0x0011e6000800003f */
[----:B------:R-:W-:-:S06]  /*5b30*/  UISETP.NE.AND UP0, UPT, UR8, 0x2, UPT ;  /* 0x000000020800788c */ /* 0x000fcc000bf05270 */
[----:B------:R-:W-:-:S13]  /*5b40*/  PLOP3.LUT P1, PT, PT, PT, UP0, 0x80, 0x0 ;  /* 0x000000000000781c */ /* 0x000fda0003f2f008 */
[----:B0-----:R-:W-:Y:S05]  /*5b50*/  @P1 BRA `(.L_x_110) ;  /* 0x0000000000041947 */ /* 0x001fea0003800000 */
[----:B------:R-:W-:Y:S01]  /*5b60*/  BPT.TRAP 0x1 ;  /* 0x000000040000795c */ /* 0x000fe20000300000 */
.L_x_110:
[----:B------:R-:W-:Y:S05]  /*5b70*/  @P0 BRA `(.L_x_111) ;  /* 0x0000000000040947 */ /* 0x000fea0003800000 */
[----:B------:R-:W-:Y:S01]  /*5b80*/  BPT.TRAP 0x1 ;  /* 0x000000040000795c */ /* 0x000fe20000300000 */
.L_x_111:
[----:B------:R-:W-:Y:S01]  /*5b90*/  IMAD R14, R3, 0x2000, R14 ;  /* 0x00002000030e7824 */ /* 0x000fe200078e020e */
[----:B------:R-:W-:Y:S01]  /*5ba0*/  R2UR UR9, R13 ;  /* 0x000000000d0972ca */ /* 0x000fe200000e0000 */
[----:B------:R-:W-:Y:S01]  /*5bb0*/  VIADD R16, R16, 0xffffffff ;  /* 0xffffffff10107836 */ /* 0x000fe20000000000 */
[----:B------:R-:W-:Y:S01]  /*5bc0*/  UIADD3 UR18, UP0, UR24, 0xf0, URZ ;  /* 0x000000f018127890 */ /* 0x000fe2000ff1e03f */
[----:B------:R-:W-:Y:S01]  /*5bd0*/  R2UR UR11, R9 ;  /* 0x00000000090b72ca */ /* 0x000fe200000e0000 */
[----:B------:R-:W-:Y:S01]  /*5be0*/  UIADD3 UR28, UP1, UR24, 0x1f0, URZ ;  /* 0x000001f0181c7890 */ /* 0x000fe2000ff3e03f */
[----:B------:R-:W-:Y:S01]  /*5bf0*/  R2UR UR8, R14 ;  /* 0x000000000e0872ca */ /* 0x000fe200000e0000 */
[----:B------:R-:W-:Y:S01]  /*5c00*/  UIADD3.X UR19, URZ, UR25, URZ, UP0, !UPT ;  /* 0x000000193f137290 */ /* 0x000fe200087fe43f */
[----:B------:R-:W-:Y:S01]  /*5c10*/  R2UR UR10, R15 ;  /* 0x000000000f0a72ca */ /* 0x000fe200000e0000 */
[----:B------:R-:W-:Y:S01]  /*5c20*/  VIADD R3, R3, 0x1 ;  /* 0x0000000103037836 */ /* 0x000fe20000000000 */
[----:B------:R-:W-:Y:S01]  /*5c30*/  R2UR UR12, R4 ;  /* 0x00000000040c72ca */ /* 0x000fe200000e0000 */
[----:B------:R-:W-:Y:S01]  /*5c40*/  UIADD3.X UR29, URZ, UR25, URZ, UP1, !UPT ;  /* 0x000000193f1d7290 */ /* 0x000fe20008ffe43f */
[----:B------:R-:W-:Y:S01]  /*5c50*/  R2UR UR23, R8 ;  /* 0x00000000081772ca */ /* 0x000fe200000e0000 */
[----:B------:R-:W-:Y:S01]  /*5c60*/  UMOV UR20, 0x0 ;  /* 0x0000000000147882 */ /* 0x000fe20000000000 */
[----:B------:R-:W-:Y:S01]  /*5c70*/  ISETP.GT.AND P2, PT, R16, 0x1, PT ;  /* 0x000000011000780c */ /* 0x000fe20003f44270 */
[----:B------:R-:W-:Y:S01]  /*5c80*/  UMOV UR21, 0x10000000 ;  /* 0x1000000000157882 */ /* 0x000fe20000000000 */
[----:B------:R-:W-:Y:S01]  /*5c90*/  ISETP.NE.AND P1, PT, R3, 0x4, PT ;  /* 0x000000040300780c */ /* 0x000fe20003f25270 */
[----:B------:R-:W-:-:S02]  /*5ca0*/  VIADD R15, R15, 0x80 ;  /* 0x000000800f0f7836 */ /* 0x000fc40000000000 */
[----:B------:R-:W-:Y:S01]  /*5cb0*/  UIADD3 UR15, UR8, 0x180, URZ ;  /* 0x00000180080f7890 */ /* 0x000fe2000fffe03f */
[----:B------:R-:W-:Y:S01]  /*5cc0*/  SEL R7, RZ, 0x1, P1 ;  /* 0x00000001ff077807 */ /* 0x000fe20000800000 */
[----:B------:R-:W-:Y:S01]  /*5cd0*/  UIADD3 UR22, UR8, 0x8180, URZ ;  /* 0x0000818008167890 */ /* 0x000fe2000fffe03f */
[----:B------:R-:W-:Y:S02]  /*5ce0*/  SEL R3, R3, RZ, P1 ;  /* 0x000000ff03037207 */ /* 0x000fe40000800000 */
[----:B------:R-:W-:Y:S02]  /*5cf0*/  LOP3.LUT R2, R2, R7, RZ, 0x3c, !PT ;  /* 0x0000000702027212 */ /* 0x000fe400078e3cff */
[----:B------:R-:W-:Y:S02]  /*5d00*/  UMOV UR8, UR15 ;  /* 0x0000000f00087c82 */ /* 0x000fe40008000000 */
[----:B------:R0:W-:Y:S02]  /*5d10*/  UTMALDG.3D [UR8], [UR18], desc[UR20] ;  /* 0x00001408120075b4 */ /* 0x0001e40008011000 */
[----:B0-----:R-:W-:Y:S01]  /*5d20*/  UMOV UR8, UR22 ;  /* 0x0000001600087c82 */ /* 0x001fe20008000000 */
[----:B------:R-:W-:-:S02]  /*5d30*/  UMOV UR11, UR23 ;  /* 0x00000017000b7c82 */ /* 0x000fc40008000000 */
[----:B------:R0:W-:Y:S02]  /*5d40*/  UTMALDG.3D [UR8], [UR28], desc[UR20] ;  /* 0x000014081c0075b4 */ /* 0x0001e40008011000 */
[----:B0-----:R-:W-:Y:S05]  /*5d50*/  @P2 BRA `(.L_x_112) ;  /* 0xfffffffc004c2947 */ /* 0x001fea000383ffff */
.L_x_108:
[----:B------:R-:W-:Y:S05]  /*5d60*/  BSYNC B1 ;  /* 0x0000000000017941 */ /* 0x000fea0003800000 */
.L_x_107:
[----:B------:R-:W-:Y:S01]  /*5d70*/  LOP3.LUT P4, RZ, R12, 0xff, RZ, 0xc0, !PT ;  /* 0x000000ff0cff7812 */ /* 0x000fe2000788c0ff */
[----:B------:R-:W-:Y:S01]  /*5d80*/  VIADD R11, R11, UR14 ;  /* 0x0000000e0b0b7c36 */ /* 0x000fe20008000000 */
[----:B------:R-:W-:Y:S01]  /*5d90*/  ULDC.64 UR8, c[0x0][0x650] ;  /* 0x0001940000087ab9 */ /* 0x000fe20000000a00 */
[----:B------:R-:W-:Y:S01]  /*5da0*/  BSSY B1, `(.L_x_113) ;  /* 0x0000070000017945 */ /* 0x000fe20003800000 */
[----:B-1----:R-:W-:Y:S02]  /*5db0*/  PRMT R6, RZ, 0x7610, R6 ;  /* 0x00007610ff067816 */ /* 0x002fe40000000006 */
[C---:B------:R-:W-:Y:S02]  /*5dc0*/  ISETP.GT.U32.AND P1, PT, R11.reuse, 0x3, PT ;  /* 0x000000030b00780c */ /* 0x040fe40003f24070 */
[----:B------:R-:W-:Y:S02]  /*5dd0*/  SHF.R.U32.HI R2, RZ, 0x2, R11 ;  /* 0x00000002ff027819 */ /* 0x000fe4000001160b */
[----:B------:R-:W-:-:S02]  /*5de0*/  LOP3.LUT R11, R11, 0x3, RZ, 0xc0, !PT ;  /* 0x000000030b0b7812 */ /* 0x000fc400078ec0ff */
[----:B------:R-:W-:Y:S01]  /*5df0*/  LOP3.LUT R2, R2, 0x1, RZ, 0xc0, !PT ;  /* 0x0000000102027812 */ /* 0x000fe200078ec0ff */
[----:B------:R-:W0:Y:S01]  /*5e00*/  @P4 S2R R4, SR_CgaCtaId ;  /* 0x0000000000044919 */ /* 0x000e220000008800 */
[----:B------:R-:W-:Y:S02]  /*5e10*/  @P4 MOV R3, 0x400 ;  /* 0x0000040000034802 */ /* 0x000fe40000000f00 */
[----:B------:R-:W-:Y:S02]  /*5e20*/  ISETP.NE.U32.AND P2, PT, R2, 0x1, PT ;  /* 0x000000010200780c */ /* 0x000fe40003f45070 */
[----:B------:R-:W-:Y:S02]  /*5e30*/  PRMT R12, RZ, 0x7610, R12 ;  /* 0x00007610ff0c7816 */ /* 0x000fe4000000000c */
[----:B0-----:R-:W-:Y:S01]  /*5e40*/  @P4 LEA R3, R4, R3, 0x18 ;  /* 0x0000000304034211 */ /* 0x001fe200078ec0ff */
[----:B------:R-:W-:-:S03]  /*5e50*/  IMAD.U32 R4, RZ, RZ, UR14 ;  /* 0x0000000eff047e24 */ /* 0x000fc6000f8e00ff */
[----:B------:R0:W-:Y:S01]  /*5e60*/  @P4 SYNCS.ARRIVE.TRANS64.A1T0 RZ, [R3+URZ+0x78], RZ ;  /* 0x000078ff03ff49a7 */ /* 0x0001e2000810003f */
[----:B------:R-:W-:Y:S02]  /*5e70*/  IADD3 R0, P4, R0, UR16, RZ ;  /* 0x0000001000007c10 */ /* 0x000fe4000ff9e0ff */
[----:B------:R-:W-:Y:S02]  /*5e80*/  ISETP.LT.U32.AND P1, PT, R4, 0x4, P1 ;  /* 0x000000040400780c */ /* 0x000fe40000f21070 */
[----:B------:R-:W-:Y:S02]  /*5e90*/  IADD3.X R5, R5, UR7, RZ, P4, !PT ;  /* 0x0000000705057c10 */ /* 0x000fe4000a7fe4ff */
[----:B------:R-:W-:Y:S02]  /*5ea0*/  ISETP.GE.U32.AND P4, PT, R0, UR8, PT ;  /* 0x0000000800007c0c */ /* 0x000fe4000bf86070 */
[----:B0-----:R-:W-:Y:S02]  /*5eb0*/  SEL R3, RZ, 0x1, !P1 ;  /* 0x00000001ff037807 */ /* 0x001fe40004800000 */
[----:B------:R-:W-:-:S02]  /*5ec0*/  ISETP.GE.U32.AND.EX P1, PT, R5, UR9, PT, P4 ;  /* 0x0000000905007c0c */ /* 0x000fc4000bf26140 */
[----:B------:R-:W-:Y:S01]  /*5ed0*/  ISETP.GT.U32.AND P2, PT, R4, 0x3, !P2 ;  /* 0x000000030400780c */ /* 0x000fe20005744070 */
[----:B------:R-:W-:-:S03]  /*5ee0*/  IMAD.MOV.U32 R4, RZ, RZ, -0x1 ;  /* 0xffffffffff047424 */ /* 0x000fc600078e00ff */
[----:B------:R-:W-:-:S04]  /*5ef0*/  SEL R2, RZ, 0x1, !P2 ;  /* 0x00000001ff027807 */ /* 0x000fc80005000000 */
[----:B------:R-:W-:Y:S01]  /*5f00*/  LOP3.LUT R10, R2, R10, R3, 0x96, !PT ;  /* 0x0000000a020a7212 */ /* 0x000fe200078e9603 */
[----:B------:R-:W-:Y:S02]  /*5f10*/  IMAD.MOV.U32 R2, RZ, RZ, -0x1 ;  /* 0xffffffffff027424 */ /* 0x000fe400078e00ff */
[----:B------:R-:W-:Y:S01]  /*5f20*/  IMAD.MOV.U32 R3, RZ, RZ, -0x1 ;  /* 0xffffffffff037424 */ /* 0x000fe200078e00ff */
[----:B------:R-:W-:Y:S06]  /*5f30*/  @P1 BRA `(.L_x_114) ;  /* 0x0000000400581947 */ /* 0x000fec0003800000 */
[----:B------:R-:W0:Y:S01]  /*5f40*/  S2UR UR8, SR_CTAID.X ;  /* 0x00000000000879c3 */ /* 0x000e220000002500 */
[----:B------:R-:W-:Y:S01]  /*5f50*/  ULDC.64 UR10, c[0x0][0x628] ;  /* 0x00018a00000a7ab9 */ /* 0x000fe20000000a00 */
[----:B------:R-:W-:Y:S01]  /*5f60*/  ULDC UR9, c[0x0][0x150] ;  /* 0x0000540000097ab9 */ /* 0x000fe20000000800 */
[----:B------:R-:W-:Y:S01]  /*5f70*/  ISETP.NE.U32.AND P1, PT, RZ, UR10, PT ;  /* 0x0000000aff007c0c */ /* 0x000fe2000bf25070 */
[----:B------:R-:W-:Y:S01]  /*5f80*/  ULDC UR12, c[0x0][0x630] ;  /* 0x00018c00000c7ab9 */ /* 0x000fe20000000800 */
[----:B------:R-:W-:Y:S01]  /*5f90*/  ULDC UR18, c[0x0][0x154] ;  /* 0x0000550000127ab9 */ /* 0x000fe20000000800 */
[----:B------:R-:W-:Y:S01]  /*5fa0*/  IMAD.MOV.U32 R2, RZ, RZ, R0 ;  /* 0x000000ffff027224 */ /* 0x000fe200078e0000 */
[----:B------:R-:W-:Y:S01]  /*5fb0*/  ISETP.NE.AND.EX P1, PT, RZ, UR11, PT, P1 ;  /* 0x0000000bff007c0c */ /* 0x000fe2000bf25310 */
[----:B------:R-:W1:Y:S01]  /*5fc0*/  S2UR UR15, SR_CTAID.Y ;  /* 0x00000000000f79c3 */ /* 0x000e620000002600 */
[----:B0-----:R-:W-:-:S05]  /*5fd0*/  I2FP.F32.U32 R3, UR8 ;  /* 0x0000000800037c45 */ /* 0x001fca0008201000 */
[----:B------:R-:W-:Y:S01]  /*5fe0*/  FMUL R4, R3, UR9 ;  /* 0x0000000903047c20 */ /* 0x000fe20008400000 */
[----:B------:R-:W-:-:S05]  /*5ff0*/  IMAD.MOV.U32 R3, RZ, RZ, R5 ;  /* 0x000000ffff037224 */ /* 0x000fca00078e0005 */
[----:B------:R-:W-:Y:S05]  /*6000*/  @!P1 BRA `(.L_x_115) ;  /* 0x0000000000289947 */ /* 0x000fea0003800000 */
[----:B------:R-:W-:Y:S02]  /*6010*/  ULDC UR9, c[0x0][0x634] ;  /* 0x00018d0000097ab9 */ /* 0x000fe40000000800 */
[----:B------:R-:W-:-:S05]  /*6020*/  IADD3 R9, P1, R0, UR9, RZ ;  /* 0x0000000900097c10 */ /* 0x000fca000ff3e0ff */
[----:B------:R-:W-:-:S04]  /*6030*/  IMAD.X R13, RZ, RZ, R5, P1 ;  /* 0x000000ffff0d7224 */ /* 0x000fc800008e0605 */
[----:B------:R-:W-:-:S04]  /*6040*/  IMAD.WIDE.U32 R6, R13, UR10, RZ ;  /* 0x0000000a0d067c25 */ /* 0x000fc8000f8e00ff */
[----:B------:R-:W-:-:S04]  /*6050*/  IMAD.WIDE.U32 R6, P1, R9, UR11, R6 ;  /* 0x0000000b09067c25 */ /* 0x000fc8000f820006 */
[----:B------:R-:W-:-:S04]  /*6060*/  IMAD.WIDE.U32 R8, R9, UR10, RZ ;  /* 0x0000000a09087c25 */ /* 0x000fc8000f8e00ff */
[----:B------:R-:W-:Y:S01]  /*6070*/  IMAD.X R3, RZ, RZ, RZ, P1 ;  /* 0x000000ffff037224 */ /* 0x000fe200008e06ff */
[----:B------:R-:W-:Y:S01]  /*6080*/  IADD3 RZ, P1, R9, R6, RZ ;  /* 0x0000000609ff7210 */ /* 0x000fe20007f3e0ff */
[----:B------:R-:W-:-:S04]  /*6090*/  IMAD.MOV.U32 R2, RZ, RZ, R7 ;  /* 0x000000ffff027224 */ /* 0x000fc800078e0007 */
[----:B------:R-:W-:-:S08]  /*60a0*/  IMAD.WIDE.U32.X R2, R13, UR11, R2, P1 ;  /* 0x0000000b0d027c25 */ /* 0x000fd000088e0402 */
.L_x_115:
[--C-:B------:R-:W-:Y:S01]  /*60b0*/  SHF.R.U64 R13, R2, UR12, R3.reuse ;  /* 0x0000000c020d7c19 */ /* 0x100fe20008001203 */
[----:B------:R0:W2:Y:S01]  /*60c0*/  F2I.U32.TRUNC.NTZ R9, R4 ;  /* 0x0000000400097305 */ /* 0x0000a2000020f000 */
[----:B------:R-:W-:Y:S01]  /*60d0*/  SHF.R.U32.HI R2, RZ, UR12, R3 ;  /* 0x0000000cff027c19 */ /* 0x000fe20008011603 */
[----:B------:R-:W-:Y:S01]  /*60e0*/  ULDC.64 UR10, c[0x0][0x620] ;  /* 0x00018800000a7ab9 */ /* 0x000fe20000000a00 */
[----:B------:R-:W-:Y:S01]  /*60f0*/  IADD3 R7, P1, RZ, -R13, RZ ;  /* 0x8000000dff077210 */ /* 0x000fe20007f3e0ff */
[----:B------:R-:W3:Y:S01]  /*6100*/  LDC R19, c[0x0][0x610] ;  /* 0x00018400ff137b82 */ /* 0x000ee20000000800 */
[----:B-1----:R-:W-:Y:S01]  /*6110*/  I2FP.F32.U32 R6, UR15 ;  /* 0x0000000f00067c45 */ /* 0x002fe20008201000 */
[----:B------:R-:W-:Y:S01]  /*6120*/  ULDC UR12, c[0x0][0x658] ;  /* 0x00019600000c7ab9 */ /* 0x000fe20000000800 */
[----:B------:R-:W-:Y:S01]  /*6130*/  ULDC UR20, c[0x0][0x648] ;  /* 0x0001920000147ab9 */ /* 0x000fe20000000800 */
[----:B------:R-:W-:Y:S02]  /*6140*/  IMAD.X R2, RZ, RZ, ~R2, P1 ;  /* 0x000000ffff027224 */ /* 0x000fe400008e0e02 */
[----:B------:R-:W-:Y:S01]  /*6150*/  FMUL R8, R6, UR18 ;  /* 0x0000001206087c20 */ /* 0x000fe20008400000 */
[----:B0-----:R-:W-:Y:S01]  /*6160*/  IMAD.MOV.U32 R4, RZ, RZ, R0 ;  /* 0x000000ffff047224 */ /* 0x001fe200078e0000 */
[----:B------:R-:W-:Y:S01]  /*6170*/  ULDC.64 UR18, c[0x0][0x640] ;  /* 0x0001900000127ab9 */ /* 0x000fe20000000a00 */
[----:B------:R-:W-:Y:S01]  /*6180*/  IMAD R6, R2, UR10, RZ ;  /* 0x0000000a02067c24 */ /* 0x000fe2000f8e02ff */
[----:B------:R-:W-:Y:S01]  /*6190*/  ISETP.NE.U32.AND P1, PT, RZ, UR18, PT ;  /* 0x00000012ff007c0c */ /* 0x000fe2000bf25070 */
[----:B------:R-:W-:Y:S01]  /*61a0*/  IMAD.WIDE.U32 R2, R7, UR10, R4 ;  /* 0x0000000a07027c25 */ /* 0x000fe2000f8e0004 */
[----:B------:R-:W0:Y:S01]  /*61b0*/  F2I.U32.TRUNC.NTZ R8, R8 ;  /* 0x0000000800087305 */ /* 0x000e22000020f000 */
[----:B--2---:R-:W-:Y:S01]  /*61c0*/  R2UR UR9, R9 ;  /* 0x00000000090972ca */ /* 0x004fe200000e0000 */
[----:B------:R-:W-:Y:S01]  /*61d0*/  ULDC UR10, c[0x0][0x618] ;  /* 0x00018600000a7ab9 */ /* 0x000fe20000000800 */
[----:B------:R-:W-:Y:S01]  /*61e0*/  IMAD R7, R7, UR11, R6 ;  /* 0x0000000b07077c24 */ /* 0x000fe2000f8e0206 */
[----:B------:R-:W-:-:S03]  /*61f0*/  ISETP.NE.AND.EX P1, PT, RZ, UR19, PT, P1 ;  /* 0x00000013ff007c0c */ /* 0x000fc6000bf25310 */
[----:B------:R-:W-:-:S05]  /*6200*/  IMAD.IADD R3, R3, 0x1, R7 ;  /* 0x0000000103037824 */ /* 0x000fca00078e0207 */
[--C-:B------:R-:W-:Y:S02]  /*6210*/  SHF.R.U64 R4, R2, UR10, R3.reuse ;  /* 0x0000000a02047c19 */ /* 0x100fe40008001203 */
[----:B------:R-:W-:Y:S01]  /*6220*/  SHF.R.U32.HI R3, RZ, UR10, R3 ;  /* 0x0000000aff037c19 */ /* 0x000fe20008011603 */
[----:B------:R-:W-:Y:S01]  /*6230*/  ULDC UR10, c[0x0][0x608] ;  /* 0x00018200000a7ab9 */ /* 0x000fe20000000800 */
[----:B0-----:R-:W-:Y:S02]  /*6240*/  R2UR UR11, R8 ;  /* 0x00000000080b72ca */ /* 0x001fe400000e0000 */
[--C-:B------:R-:W-:Y:S02]  /*6250*/  SHF.R.U64 R14, R4, UR10, R3.reuse ;  /* 0x0000000a040e7c19 */ /* 0x100fe40008001203 */
[----:B------:R-:W-:Y:S01]  /*6260*/  SHF.R.U32.HI R3, RZ, UR10, R3 ;  /* 0x0000000aff037c19 */ /* 0x000fe20008011603 */
[----:B------:R-:W-:-:S03]  /*6270*/  UIADD3 UR10, -UR9, URZ, URZ ;  /* 0x0000003f090a7290 */ /* 0x000fc6000fffe13f */
[--C-:B------:R-:W-:Y:S01]  /*6280*/  SHF.R.U64 R17, R14, UR12, R3.reuse ;  /* 0x0000000c0e117c19 */ /* 0x100fe20008001203 */
[----:B------:R-:W-:Y:S01]  /*6290*/  ULDC UR9, c[0x0][0x144] ;  /* 0x0000510000097ab9 */ /* 0x000fe20000000800 */
[----:B------:R-:W-:-:S03]  /*62a0*/  SHF.R.U32.HI R3, RZ, UR12, R3 ;  /* 0x0000000cff037c19 */ /* 0x000fc60008011603 */
[----:B------:R-:W-:Y:S01]  /*62b0*/  IMAD.MOV.U32 R2, RZ, RZ, R17 ;  /* 0x000000ffff027224 */ /* 0x000fe200078e0011 */
[----:B------:R-:W-:Y:S06]  /*62c0*/  @!P1 BRA `(.L_x_116) ;  /* 0x0000000000289947 */ /* 0x000fec0003800000 */
        /* <DEDUP_REMOVED lines=10> */
.L_x_116:
[----:B------:R-:W-:Y:S01]  /*6370*/  UIADD3 UR11, -UR11, URZ, URZ ;  /* 0x0000003f0b0b7290 */ /* 0x000fe2000fffe13f */
[----:B------:R-:W-:Y:S01]  /*6380*/  SHF.R.U64 R3, R2, UR20, R3 ;  /* 0x0000001402037c19 */ /* 0x000fe20008001203 */
[----:B------:R-:W-:Y:S01]  /*6390*/  UIMAD UR8, UR9, UR10, UR8 ;  /* 0x0000000a090872a4 */ /* 0x000fe2000f8e0208 */
[----:B------:R-:W-:Y:S02]  /*63a0*/  LOP3.LUT R2, R14, UR6, RZ, 0xc0, !PT ;  /* 0x000000060e027c12 */ /* 0x000fe4000f8ec0ff */
[----:B------:R-:W-:Y:S01]  /*63b0*/  ULDC UR9, c[0x0][0x148] ;  /* 0x0000520000097ab9 */ /* 0x000fe20000000800 */
[----:B------:R-:W-:Y:S01]  /*63c0*/  IMAD.MOV R6, RZ, RZ, -R3 ;  /* 0x000000ffff067224 */ /* 0x000fe200078e0a03 */
[----:B------:R-:W-:Y:S01]  /*63d0*/  @UP2 UIMAD UR8, UR9, UR11, UR15 ;  /* 0x0000000b090822a4 */ /* 0x000fe2000f8e020f */
[----:B------:R-:W-:Y:S01]  /*63e0*/  IMAD R2, R3, UR5, R2 ;  /* 0x0000000503027c24 */ /* 0x000fe2000f8e0202 */
[----:B------:R-:W-:Y:S01]  /*63f0*/  LOP3.LUT R4, R4, UR4, RZ, 0xc0, !PT ;  /* 0x0000000404047c12 */ /* 0x000fe2000f8ec0ff */
[----:B------:R-:W-:Y:S01]  /*6400*/  ULDC UR9, c[0x0][0x638] ;  /* 0x00018e0000097ab9 */ /* 0x000fe20000000800 */
[----:B------:R-:W-:Y:S01]  /*6410*/  PLOP3.LUT P1, PT, PT, PT, UP2, 0x80, 0x0 ;  /* 0x000000000000781c */ /* 0x000fe20003f2f028 */
[----:B------:R-:W-:-:S02]  /*6420*/  IMAD R3, R6, UR9, R17 ;  /* 0x0000000906037c24 */ /* 0x000fc4000f8e0211 */
[----:B---3--:R-:W-:Y:S01]  /*6430*/  IMAD R2, R2, R19, UR8 ;  /* 0x0000000802027e24 */ /* 0x008fe2000f8e0213 */
[----:B------:R-:W-:Y:S01]  /*6440*/  ULDC UR8, c[0x0][0x600] ;  /* 0x0001800000087ab9 */ /* 0x000fe20000000800 */
[----:B------:R-:W-:Y:S02]  /*6450*/  IMAD.MOV.U32 R6, RZ, RZ, 0x1 ;  /* 0x00000001ff067424 */ /* 0x000fe400078e00ff */
[----:B------:R-:W-:Y:S02]  /*6460*/  IMAD R7, R3, UR8, R4 ;  /* 0x0000000803077c24 */ /* 0x000fe4000f8e0204 */
[----:B------:R-:W-:-:S03]  /*6470*/  IMAD.MOV.U32 R4, RZ, RZ, R13 ;  /* 0x000000ffff047224 */ /* 0x000fc600078e000d */
[----:B------:R-:W-:Y:S02]  /*6480*/  SEL R3, R7, R2, !P1 ;  /* 0x0000000207037207 */ /* 0x000fe40004800000 */
[----:B------:R-:W-:-:S07]  /*6490*/  SEL R2, R2, R7, !P1 ;  /* 0x0000000702027207 */ /* 0x000fce0004800000 */
.L_x_114:
[----:B------:R-:W-:Y:S05]  /*64a0*/  BSYNC B1 ;  /* 0x0000000000017941 */ /* 0x000fea0003800000 */
.L_x_113:
[----:B------:R-:W-:-:S13]  /*64b0*/  LOP3.LUT P1, RZ, R6, 0xff, RZ, 0xc0, !PT ;  /* 0x000000ff06ff7812 */ /* 0x000fda000782c0ff */
[----:B------:R-:W-:Y:S05]  /*64c0*/  @P1 BRA `(.L_x_117) ;  /* 0xfffffff4003c1947 */ /* 0x000fea000383ffff */
[----:B------:R-:W-:Y:S05]  /*64d0*/  BSYNC B0 ;  /* 0x0000000000007941 */ /* 0x000fea0003800000 */
.L_x_105:
[----:B------:R-:W-:-:S03]  /*64e0*/  UMOV UR8, 0xffffffff ;  /* 0xffffffff00087882 */ /* 0x000fc60000000000 */
[----:B------:R-:W-:Y:S05]  /*64f0*/  BRA.DIV UR8, `(.L_x_118) ;  /* 0x0000000608487947 */ /* 0x000fea000b800000 */
[----:B------:R-:W-:-:S13]  /*6500*/  ELECT P0, URZ, PT ;  /* 0x00000000003f782f */ /* 0x000fda0003800000 */
.L_x_134:
[----:B------:R-:W-:Y:S04]  /*6510*/  BSSY B0, `(.L_x_119) ;  /* 0x000002c000007945 */ /* 0x000fe80003800000 */
[----:B------:R-:W-:Y:S05]  /*6520*/  @!P0 BRA `(.L_x_120) ;  /* 0x0000000000a88947 */ /* 0x000fea0003800000 */
[----:B------:R-:W-:-:S04]  /*6530*/  ULOP3.LUT UR8, UR13, 0x2, URZ, 0xfc, !UPT ;  /* 0x000000020d087892 */ /* 0x000fc8000f8efc3f */
[----:B------:R-:W-:-:S06]  /*6540*/  UISETP.NE.AND UP0, UPT, UR8, 0x3, UPT ;  /* 0x000000030800788c */ /* 0x000fcc000bf05270 */
[----:B------:R-:W-:-:S13]  /*6550*/  PLOP3.LUT P0, PT, PT, PT, UP0, 0x80, 0x0 ;  /* 0x000000000000781c */ /* 0x000fda0003f0f008 */
[----:B------:R-:W-:Y:S05]  /*6560*/  @!P0 BRA `(.L_x_121) ;  /* 0x0000000000048947 */ /* 0x000fea0003800000 */
[----:B------:R-:W-:Y:S01]  /*6570*/  BPT.TRAP 0x1 ;  /* 0x000000040000795c */ /* 0x000fe20000300000 */
.L_x_121:
[----:B------:R-:W0:Y:S01]  /*6580*/  S2R R3, SR_CgaCtaId ;  /* 0x0000000000037919 */ /* 0x000e220000008800 */
[----:B------:R-:W-:Y:S02]  /*6590*/  MOV R0, 0x400 ;  /* 0x0000040000007802 */ /* 0x000fe40000000f00 */
[----:B------:R-:W-:Y:S02]  /*65a0*/  SHF.L.U32 R2, R10, 0x1f, RZ ;  /* 0x0000001f0a027819 */ /* 0x000fe400000006ff */
[----:B0-----:R-:W-:-:S05]  /*65b0*/  LEA R0, R3, R0, 0x18 ;  /* 0x0000000003007211 */ /* 0x001fca00078ec0ff */
[----:B------:R-:W-:-:S04]  /*65c0*/  VIADD R0, R0, 0x20 ;  /* 0x0000002000007836 */ /* 0x000fc80000000000 */
[C---:B------:R-:W-:Y:S02]  /*65d0*/  IMAD R5, R11.reuse, 0x8, R0 ;  /* 0x000000080b057824 */ /* 0x040fe400078e0200 */
[----:B------:R-:W-:Y:S02]  /*65e0*/  VIADD R11, R11, 0x1 ;  /* 0x000000010b0b7836 */ /* 0x000fe40000000000 */
[----:B------:R-:W0:Y:S03]  /*65f0*/  SYNCS.PHASECHK.TRANS64.TRYWAIT P0, [R5+URZ], R2 ;  /* 0x00000002050075a7 */ /* 0x000e26000800017f */
[----:B------:R-:W-:-:S04]  /*6600*/  ISETP.NE.AND P1, PT, R11, 0x4, PT ;  /* 0x000000040b00780c */ /* 0x000fc80003f25270 */
[----:B------:R-:W-:Y:S02]  /*6610*/  SEL R3, RZ, 0x1, P1 ;  /* 0x00000001ff037807 */ /* 0x000fe40000800000 */
[----:B------:R-:W-:Y:S02]  /*6620*/  SEL R11, R11, RZ, P1 ;  /* 0x000000ff0b0b7207 */ /* 0x000fe40000800000 */
[----:B------:R-:W-:-:S03]  /*6630*/  LOP3.LUT R10, R10, R3, RZ, 0x3c, !PT ;  /* 0x000000030a0a7212 */ /* 0x000fc600078e3cff */
[----:B------:R-:W-:Y:S01]  /*6640*/  IMAD R7, R11, 0x8, R0 ;  /* 0x000000080b077824 */ /* 0x000fe200078e0200 */
[----:B------:R-:W-:Y:S01]  /*6650*/  SHF.L.U32 R4, R10, 0x1f, RZ ;  /* 0x0000001f0a047819 */ /* 0x000fe200000006ff */
[----:B0-----:R-:W-:Y:S06]  /*6660*/  @!P0 BRA `(.L_x_122) ;  /* 0x0000000400108947 */ /* 0x001fec0003800000 */
.L_x_135:
[----:B------:R-:W1:Y:S01]  /*6670*/  SYNCS.PHASECHK.TRANS64.TRYWAIT P0, [R7+URZ], R4 ;  /* 0x00000004070075a7 */ /* 0x000e62000800017f */
[----:B0-----:R-:W-:-:S05]  /*6680*/  VIADD R2, R11, 0x1 ;  /* 0x000000010b027836 */ /* 0x001fca0000000000 */
[----:B------:R-:W-:-:S04]  /*6690*/  ISETP.NE.AND P1, PT, R2, 0x4, PT ;  /* 0x000000040200780c */ /* 0x000fc80003f25270 */
[----:B------:R-:W-:Y:S02]  /*66a0*/  SEL R3, RZ, 0x1, P1 ;  /* 0x00000001ff037807 */ /* 0x000fe40000800000 */
[----:B------:R-:W-:Y:S02]  /*66b0*/  SEL R9, R2, RZ, P1 ;  /* 0x000000ff02097207 */ /* 0x000fe40000800000 */
[----:B------:R-:W-:-:S03]  /*66c0*/  LOP3.LUT R11, R10, R3, RZ, 0x3c, !PT ;  /* 0x000000030a0b7212 */ /* 0x000fc600078e3cff */
[----:B------:R-:W-:Y:S01]  /*66d0*/  IMAD R6, R9, 0x8, R0 ;  /* 0x0000000809067824 */ /* 0x000fe200078e0200 */
[----:B------:R-:W-:Y:S01]  /*66e0*/  SHF.L.U32 R5, R11, 0x1f, RZ ;  /* 0x0000001f0b057819 */ /* 0x000fe200000006ff */
[----:B-1----:R-:W-:Y:S06]  /*66f0*/  @!P0 BRA `(.L_x_123) ;  /* 0x0000000400008947 */ /* 0x002fec0003800000 */
.L_x_136:
[----:B------:R-:W1:Y:S01]  /*6700*/  SYNCS.PHASECHK.TRANS64.TRYWAIT P0, [R6+URZ], R5 ;  /* 0x00000005060075a7 */ /* 0x000e62000800017f */
[----:B------:R-:W-:-:S05]  /*6710*/  VIADD R2, R9, 0x1 ;  /* 0x0000000109027836 */ /* 0x000fca0000000000 */
[----:B------:R-:W-:-:S04]  /*6720*/  ISETP.NE.AND P1, PT, R2, 0x4, PT ;  /* 0x000000040200780c */ /* 0x000fc80003f25270 */
[----:B0-----:R-:W-:Y:S02]  /*6730*/  SEL R4, RZ, 0x1, P1 ;  /* 0x00000001ff047807 */ /* 0x001fe40000800000 */
[----:B------:R-:W-:Y:S02]  /*6740*/  SEL R3, R2, RZ, P1 ;  /* 0x000000ff02037207 */ /* 0x000fe40000800000 */
[----:B------:R-:W-:Y:S01]  /*6750*/  LOP3.LUT R4, R11, R4, RZ, 0x3c, !PT ;  /* 0x000000040b047212 */ /* 0x000fe200078e3cff */
[----:B-1----:R-:W-:Y:S06]  /*6760*/  @!P0 BRA `(.L_x_124) ;  /* 0x0000000000f88947 */ /* 0x002fec0003800000 */
.L_x_137:
[----:B------:R-:W-:Y:S01]  /*6770*/  IMAD R3, R3, 0x8, R0 ;  /* 0x0000000803037824 */ /* 0x000fe200078e0200 */
[----:B------:R-:W-:-:S07]  /*6780*/  SHF.L.U32 R0, R4, 0x1f, RZ ;  /* 0x0000001f04007819 */ /* 0x000fce00000006ff */
.L_x_125:
[----:B-1----:R1:W2:Y:S02]  /*6790*/  SYNCS.PHASECHK.TRANS64.TRYWAIT P0, [R3+URZ], R0 ;  /* 0x00000000030075a7 */ /* 0x0022a4000800017f */
[----:B--2---:R-:W-:Y:S05]  /*67a0*/  @!P0 NANOSLEEP.SYNCS 0x989680 ;  /* 0x009896800000895d */ /* 0x004fea0003900000 */
[----:B------:R-:W2:Y:S02]  /*67b0*/  @!P0 SYNCS.PHASECHK.TRANS64 P0, [R3+URZ], R0 ;  /* 0x00000000030085a7 */ /* 0x000ea4000800007f */
[----:B--2---:R-:W-:Y:S05]  /*67c0*/  @!P0 BRA `(.L_x_125) ;  /* 0xfffffffc00f08947 */ /* 0x004fea000383ffff */
.L_x_120:
[----:B------:R-:W-:Y:S05]  /*67d0*/  BSYNC B0 ;  /* 0x0000000000007941 */ /* 0x000fea0003800000 */
.L_x_119:
[----:B------:R-:W-:Y:S05]  /*67e0*/  EXIT ;  /* 0x000000000000794d */ /* 0x000fea0003800000 */
.L_x_14:
[----:B0-----:R0:W2:Y:S02]  /*67f0*/  SYNCS.PHASECHK.TRANS64.TRYWAIT P0, [R15+URZ+-0x8], R10 ;  /* 0xfffff80a0f0075a7 */ /* 0x0010a4000800017f */
[----:B--2---:R-:W-:Y:S05]  /*6800*/  @!P0 NANOSLEEP.SYNCS 0x989680 ;  /* 0x009896800000895d */ /* 0x004fea0003900000 */
[----:B------:R-:W2:Y:S02]  /*6810*/  @!P0 SYNCS.PHASECHK.TRANS64 P0, [R15+URZ+-0x8], R10 ;  /* 0xfffff80a0f0085a7 */ /* 0x000ea4000800007f */
[----:B--2---:R-:W-:Y:S05]  /*6820*/  @!P0 BRA `(.L_x_14) ;  /* 0xfffffffc00f08947 */ /* 0x004fea000383ffff */
[----:B------:R-:W-:Y:S05]  /*6830*/  BRA `(.L_x_126) ;  /* 0xffffffac00647947 */ /* 0x000fea000383ffff */
.L_x_19:
[----:B--2---:R-:W-:-:S04]  /*6840*/  IMAD.U32 R11, RZ, RZ, UR4 ;  /* 0x00000004ff0b7e24 */ /* 0x004fc8000f8e00ff */
[----:B------:R2:W3:Y:S03]  /*6850*/  SYNCS.PHASECHK.TRANS64.TRYWAIT P0, [R11+URZ], R10 ;  /* 0x0000000a0b0075a7 */ /* 0x0004e6000800017f */
[----:B---3--:R-:W-:Y:S05]  /*6860*/  @!P0 NANOSLEEP.SYNCS 0x989680 ;  /* 0x009896800000895d */ /* 0x008fea0003900000 */
[----:B------:R-:W3:Y:S02]  /*6870*/  @!P0 SYNCS.PHASECHK.TRANS64 P0, [R11+URZ], R10 ;  /* 0x0000000a0b0085a7 */ /* 0x000ee4000800007f */
[----:B---3--:R-:W-:Y:S05]  /*6880*/  @!P0 BRA `(.L_x_19) ;  /* 0xfffffffc00ec8947 */ /* 0x008fea000383ffff */
[----:B------:R-:W-:Y:S05]  /*6890*/  BRA `(.L_x_18) ;  /* 0xffffffb000107947 */ /* 0x000fea000383ffff */
.L_x_25:
[----:B--2---:R-:W-:-:S04]  /*68a0*/  IMAD.U32 R12, RZ, RZ, UR8 ;  /* 0x00000008ff0c7e24 */ /* 0x004fc8000f8e00ff */
[----:B------:R2:W3:Y:S03]  /*68b0*/  SYNCS.PHASECHK.TRANS64.TRYWAIT P0, [R12+URZ], R11 ;  /* 0x0000000b0c0075a7 */ /* 0x0004e6000800017f */
[----:B---3--:R-:W-:Y:S05]  /*68c0*/  @!P0 NANOSLEEP.SYNCS 0x989680 ;  /* 0x009896800000895d */ /* 0x008fea0003900000 */
[----:B------:R-:W3:Y:S02]  /*68d0*/  @!P0 SYNCS.PHASECHK.TRANS64 P0, [R12+URZ], R11 ;  /* 0x0000000b0c0085a7 */ /* 0x000ee4000800007f */
[----:B---3--:R-:W-:Y:S05]  /*68e0*/  @!P0 BRA `(.L_x_25) ;  /* 0xfffffffc00ec8947 */ /* 0x008fea000383ffff */
[----:B------:R-:W-:Y:S05]  /*68f0*/  BRA `(.L_x_24) ;  /* 0xffffffb400987947 */ /* 0x000fea000383ffff */
.L_x_33:
[----:B---3--:R3:W4:Y:S02]  /*6900*/  SYNCS.PHASECHK.TRANS64.TRYWAIT P0, [R15+URZ+0x8], R10 ;  /* 0x0000080a0f0075a7 */ /* 0x008724000800017f */
[----:B----4-:R-:W-:Y:S05]  /*6910*/  @!P0 NANOSLEEP.SYNCS 0x989680 ;  /* 0x009896800000895d */ /* 0x010fea0003900000 */
[----:B------:R-:W4:Y:S02]  /*6920*/  @!P0 SYNCS.PHASECHK.TRANS64 P0, [R15+URZ+0x8], R10 ;  /* 0x0000080a0f0085a7 */ /* 0x000f24000800007f */
[----:B----4-:R-:W-:Y:S05]  /*6930*/  @!P0 BRA `(.L_x_33) ;  /* 0xfffffffc00f08947 */ /* 0x010fea000383ffff */
[----:B------:R-:W-:Y:S05]  /*6940*/  BRA `(.L_x_127) ;  /* 0xffffffbc00d87947 */ /* 0x000fea000383ffff */
.L_x_106:
[----:B------:R-:W-:Y:S01]  /*6950*/  BSSY B1, `(.L_x_128) ;  /* 0x0000006000017945 */ /* 0x000fe20003800000 */
[----:B------:R-:W-:-:S07]  /*6960*/  IMAD.MOV.U32 R6, RZ, RZ, -0x1 ;  /* 0xffffffffff067424 */ /* 0x000fce00078e00ff */
[----:B------:R-:W-:Y:S05]  /*6970*/  WARPSYNC.COLLECTIVE R6, `(.L_x_129) ;  /* 0x00000000060c7348 */ /* 0x000fea0003c00000 */
[----:B------:R-:W-:Y:S02]  /*6980*/  ELECT P1, UR62, PT ;  /* 0x00000000003e782f */ /* 0x000fe40003820000 */
[----:B------:R-:W-:Y:S01]  /*6990*/  MOV R6, UR62 ;  /* 0x0000003e00067c02 */ /* 0x000fe20008000f00 */
[----:B------:R-:W-:Y:S10]  /*69a0*/  ENDCOLLECTIVE ;  /* 0x000000000000791b */ /* 0x000ff40003800000 */
.L_x_129:
[----:B------:R-:W-:Y:S05]  /*69b0*/  BSYNC B1 ;  /* 0x0000000000017941 */ /* 0x000fea0003800000 */
.L_x_128:
[----:B------:R-:W-:Y:S05]  /*69c0*/  BRA `(.L_x_130) ;  /* 0xfffffff000087947 */ /* 0x000fea000383ffff */
.L_x_109:
[----:B-1----:R1:W2:Y:S02]  /*69d0*/  SYNCS.PHASECHK.TRANS64.TRYWAIT P1, [R13+URZ+0x20], R6 ;  /* 0x000020060d0075a7 */ /* 0x0022a4000802017f */
[----:B--2---:R-:W-:Y:S05]  /*69e0*/  @!P1 NANOSLEEP.SYNCS 0x989680 ;  /* 0x009896800000995d */ /* 0x004fea0003900000 */
[----:B------:R-:W2:Y:S02]  /*69f0*/  @!P1 SYNCS.PHASECHK.TRANS64 P1, [R13+URZ+0x20], R6 ;  /* 0x000020060d0095a7 */ /* 0x000ea4000802007f */
[----:B--2---:R-:W-:Y:S05]  /*6a00*/  @!P1 BRA `(.L_x_109) ;  /* 0xfffffffc00f09947 */ /* 0x004fea000383ffff */
[----:B------:R-:W-:Y:S05]  /*6a10*/  BRA `(.L_x_131) ;  /* 0xfffffff0003c7947 */ /* 0x000fea000383ffff */
.L_x_118:
[----:B------:R-:W-:Y:S01]  /*6a20*/  BSSY B0, `(.L_x_132) ;  /* 0x0000006000007945 */ /* 0x000fe20003800000 */
[----:B------:R-:W-:-:S07]  /*6a30*/  IMAD.MOV.U32 R6, RZ, RZ, -0x1 ;  /* 0xffffffffff067424 */ /* 0x000fce00078e00ff */
[----:B------:R-:W-:Y:S05]  /*6a40*/  WARPSYNC.COLLECTIVE R6, `(.L_x_133) ;  /* 0x00000000060c7348 */ /* 0x000fea0003c00000 */
[----:B------:R-:W-:Y:S02]  /*6a50*/  ELECT P1, UR62, PT ;  /* 0x00000000003e782f */ /* 0x000fe40003820000 */
[----:B------:R-:W-:Y:S01]  /*6a60*/  MOV R6, UR62 ;  /* 0x0000003e00067c02 */ /* 0x000fe20008000f00 */
[----:B------:R-:W-:Y:S10]  /*6a70*/  ENDCOLLECTIVE ;  /* 0x000000000000791b */ /* 0x000ff40003800000 */
.L_x_133:
[----:B------:R-:W-:Y:S05]  /*6a80*/  BSYNC B0 ;  /* 0x0000000000007941 */ /* 0x000fea0003800000 */
.L_x_132:
[----:B------:R-:W-:Y:S01]  /*6a90*/  PLOP3.LUT P0, PT, P1, PT, PT, 0x80, 0x0 ;  /* 0x000000000000781c */ /* 0x000fe20000f0f070 */
[----:B------:R-:W-:-:S12]  /*6aa0*/  BRA `(.L_x_134) ;  /* 0xfffffff800987947 */ /* 0x000fd8000383ffff */
.L_x_122:
[----:B0-----:R0:W1:Y:S02]  /*6ab0*/  SYNCS.PHASECHK.TRANS64.TRYWAIT P0, [R5+URZ], R2 ;  /* 0x00000002050075a7 */ /* 0x001064000800017f */
[----:B-1----:R-:W-:Y:S05]  /*6ac0*/  @!P0 NANOSLEEP.SYNCS 0x989680 ;  /* 0x009896800000895d */ /* 0x002fea0003900000 */
[----:B------:R-:W1:Y:S02]  /*6ad0*/  @!P0 SYNCS.PHASECHK.TRANS64 P0, [R5+URZ], R2 ;  /* 0x00000002050085a7 */ /* 0x000e64000800007f */
[----:B-1----:R-:W-:Y:S05]  /*6ae0*/  @!P0 BRA `(.L_x_122) ;  /* 0xfffffffc00f08947 */ /* 0x002fea000383ffff */
[----:B------:R-:W-:Y:S05]  /*6af0*/  BRA `(.L_x_135) ;  /* 0xfffffff800dc7947 */ /* 0x000fea000383ffff */
.L_x_123:
[----:B0-----:R0:W1:Y:S02]  /*6b00*/  SYNCS.PHASECHK.TRANS64.TRYWAIT P0, [R7+URZ], R4 ;  /* 0x00000004070075a7 */ /* 0x001064000800017f */
[----:B-1----:R-:W-:Y:S05]  /*6b10*/  @!P0 NANOSLEEP.SYNCS 0x989680 ;  /* 0x009896800000895d */ /* 0x002fea0003900000 */
[----:B------:R-:W1:Y:S02]  /*6b20*/  @!P0 SYNCS.PHASECHK.TRANS64 P0, [R7+URZ], R4 ;  /* 0x00000004070085a7 */ /* 0x000e64000800007f */
[----:B-1----:R-:W-:Y:S05]  /*6b30*/  @!P0 BRA `(.L_x_123) ;  /* 0xfffffffc00f08947 */ /* 0x002fea000383ffff */
[----:B------:R-:W-:Y:S05]  /*6b40*/  BRA `(.L_x_136) ;  /* 0xfffffff800ec7947 */ /* 0x000fea000383ffff */
.L_x_124:
[----:B0-----:R0:W1:Y:S02]  /*6b50*/  SYNCS.PHASECHK.TRANS64.TRYWAIT P0, [R6+URZ], R5 ;  /* 0x00000005060075a7 */ /* 0x001064000800017f */
[----:B-1----:R-:W-:Y:S05]  /*6b60*/  @!P0 NANOSLEEP.SYNCS 0x989680 ;  /* 0x009896800000895d */ /* 0x002fea0003900000 */
[----:B------:R-:W1:Y:S02]  /*6b70*/  @!P0 SYNCS.PHASECHK.TRANS64 P0, [R6+URZ], R5 ;  /* 0x00000005060085a7 */ /* 0x000e64000800007f */
[----:B-1----:R-:W-:Y:S05]  /*6b80*/  @!P0 BRA `(.L_x_124) ;  /* 0xfffffffc00f08947 */ /* 0x002fea000383ffff */
[----:B------:R-:W-:Y:S05]  /*6b90*/  BRA `(.L_x_137) ;  /* 0xfffffff800f47947 */ /* 0x000fea000383ffff */
.L_x_138:
[----:B------:R-:W-:-:S00]  /*6ba0*/  BRA `(.L_x_138) ;  /* 0xfffffffc00fc7947 */ /* 0x000fc0000383ffff */
[----:B------:R-:W-:-:S00]  /*6bb0*/  NOP ;  /* 0x0000000000007918 */ /* 0x000fc00000000000 */
        /* <DEDUP_REMOVED lines=12> */
.L_x_139:


//--------------------- .nv.shared._ZN7cutlass13device_kernelINS_4gemm6kernel13GemmUniversalIN4cute5tupleIJiiiiEEENS1_10collective13CollectiveMmaINS1_37MainloopSm90TmaGmmaWarpSpecializedFP8ILi4ENS5_IJNS4_1CILi1EEESB_SB_EEENS1_32KernelTmaWarpSpecializedPingpongEEENS5_IJNSA_ILi64EEESF_NSA_ILi128EEEEEENS_12float_e5m2_tENS5_IJlSB_lEEESI_SJ_NS4_8TiledMMAINS4_8MMA_AtomIJNS4_4SM904GMMA30MMA_64x64x32_F32E5M2E5M2_SS_TNILNSN_7ScaleInE1ELSP_1EEEEEENS4_6LayoutISC_NS5_IJNSA_ILi0EEEST_ST_EEEEENS5_IJNS4_10UnderscoreESW_SW_EEEEENS4_13SM90_TMA_LOADENS4_14ComposedLayoutINS4_7SwizzleILi3ELi4ELi3EEENS4_18smem_ptr_flag_bitsILi8EEENSS_INS5_IJNSA_ILi8EEESG_EEENS5_IJSG_SB_EEEEEEEvNS4_8identityESZ_S19_vS1A_EENS_8epilogue10collective6detail29Sm90TmaWarpSpecializedAdapterINS1D_15DefaultEpilogueISI_SJ_SJ_NS1C_6thread17LinearCombinationISI_Li1EffLNS1H_9ScaleType4KindE0ELNS_15FloatRoundStyleE2ESI_EENS1_15EpilogueDefaultEEEEEvvEEEEvNT_6ParamsE --------------------------
	.section	.nv.shared._ZN7cutlass13device_kernelINS_4gemm6kernel13GemmUniversalIN4cute5tupleIJiiiiEEENS1_10collective13CollectiveMmaINS1_37MainloopSm90TmaGmmaWarpSpecializedFP8ILi4ENS5_IJNS4_1CILi1EEESB_SB_EEENS1_32KernelTmaWarpSpecializedPingpongEEENS5_IJNSA_ILi64EEESF_NSA_ILi128EEEEEENS_12float_e5m2_tENS5_IJlSB_lEEESI_SJ_NS4_8TiledMMAINS4_8MMA_AtomIJNS4_4SM904GMMA30MMA_64x64x32_F32E5M2E5M2_SS_TNILNSN_7ScaleInE1ELSP_1EEEEEENS4_6LayoutISC_NS5_IJNSA_ILi0EEEST_ST_EEEEENS5_IJNS4_10UnderscoreESW_SW_EEEEENS4_13SM90_TMA_LOADENS4_14ComposedLayoutINS4_7SwizzleILi3ELi4ELi3EEENS4_18smem_ptr_flag_bitsILi8EEENSS_INS5_IJNSA_ILi8EEESG_EEENS5_IJSG_SB_EEEEEEEvNS4_8identityESZ_S19_vS1A_EENS_8epilogue10collective6detail29Sm90TmaWarpSpecializedAdapterINS1D_15DefaultEpilogueISI_SJ_SJ_NS1C_6thread17LinearCombinationISI_Li1EffLNS1H_9ScaleType4KindE0ELNS_15FloatRoundStyleE2ESI_EENS1_15EpilogueDefaultEEEEEvvEEEEvNT_6ParamsE,"aw",@nobits
	.sectionflags	@""
	.align	16
	.zero		1024


//--------------------- .nv.shared.reserved.0     --------------------------
	.section	.nv.shared.reserved.0,"aw",@nobits
	.weak		__nv_reservedSMEM_offset_0_alias
	.size		__nv_reservedSMEM_offset_0_alias, 0, 0
	.other		__nv_reservedSMEM_offset_0_alias,@"STO_CUDA_RESERVED_SHARED STV_DEFAULT"
__nv_reservedSMEM_offset_0_alias:
	.zero		0


//--------------------- .nv.global                --------------------------
	.section	.nv.global,"aw",@nobits
.nv.global:
	.type		_ZN39_INTERNAL_07105993_4_k_cu_8a4989eb_45734cute1_E,@object
	.size		_ZN39_INTERNAL_07105993_4_k_cu_8a4989eb_45734cute1_E,(_ZN39_INTERNAL_07105993_4_k_cu_8a4989eb_45734cuda3std3__45__cpo6cbeginE - _ZN39_INTERNAL_07105993_4_k_cu_8a4989eb_45734cute1_E)
_ZN39_INTERNAL_07105993_4_k_cu_8a4989eb_45734cute1_E:
	.zero		1
	.type		_ZN39_INTERNAL_07105993_4_k_cu_8a4989eb_45734cuda3std3__45__cpo6cbeginE,@object
	.size		_ZN39_INTERNAL_07105993_4_k_cu_8a4989eb_45734cuda3std3__45__cpo6cbeginE,(_ZN39_INTERNAL_07105993_4_k_cu_8a4989eb_45734cuda3std3__48in_placeE - _ZN39_INTERNAL_07105993_4_k_cu_8a4989eb_45734cuda3std3__45__cpo6cbeginE)
_ZN39_INTERNAL_07105993_4_k_cu_8a4989eb_45734cuda3std3__45__cpo6cbeginE:
	.zero		1
	.type		_ZN39_INTERNAL_07105993_4_k_cu_8a4989eb_45734cuda3std3__48in_placeE,@object
	.size		_ZN39_INTERNAL_07105993_4_k_cu_8a4989eb_45734cuda3std3__48in_placeE,(_ZN39_INTERNAL_07105993_4_k_cu_8a4989eb_45734cuda3std6ranges3__45__cpo9iter_moveE - _ZN39_INTERNAL_07105993_4_k_cu_8a4989eb_45734cuda3std3__48in_placeE)
_ZN39_INTERNAL_07105993_4_k_cu_8a4989eb_45734cuda3std3__48in_placeE:
	.zero		1
	.type		_ZN39_INTERNAL_07105993_4_k_cu_8a4989eb_45734cuda3std6ranges3__45__cpo9iter_moveE,@object
	.size		_ZN39_INTERNAL_07105993_4_k_cu_8a4989eb_45734cuda3std6ranges3__45__cpo9iter_moveE,(_ZN39_INTERNAL_07105993_4_k_cu_8a4989eb_45734cuda3std3__45__cpo5beginE - _ZN39_INTERNAL_07105993_4_k_cu_8a4989eb_45734cuda3std6ranges3__45__cpo9iter_moveE)
_ZN39_INTERNAL_07105993_4_k_cu_8a4989eb_45734cuda3std6ranges3__45__cpo9iter_moveE:
	.zero		1
	.type		_ZN39_INTERNAL_07105993_4_k_cu_8a4989eb_45734cuda3std3__45__cpo5beginE,@object
	.size		_ZN39_INTERNAL_07105993_4_k_cu_8a4989eb_45734cuda3std3__45__cpo5beginE,(_ZN39_INTERNAL_07105993_4_k_cu_8a4989eb_45734cuda3std3__441_GLOBAL__N__07105993_4_k_cu_8a4989eb_45736ignoreE - _ZN39_INTERNAL_07105993_4_k_cu_8a4989eb_45734cuda3std3__45__cpo5beginE)
_ZN39_INTERNAL_07105993_4_k_cu_8a4989eb_45734cuda3std3__45__cpo5beginE:
	.zero		1
	.type		_ZN39_INTERNAL_07105993_4_k_cu_8a4989eb_45734cuda3std3__441_GLOBAL__N__07105993_4_k_cu_8a4989eb_45736ignoreE,@object
	.size		_ZN39_INTERNAL_07105993_4_k_cu_8a4989eb_45734cuda3std3__441_GLOBAL__N__07105993_4_k_cu_8a4989eb_45736ignoreE,(_ZN39_INTERNAL_07105993_4_k_cu_8a4989eb_45734cute7productE - _ZN39_INTERNAL_07105993_4_k_cu_8a4989eb_45734cuda3std3__441_GLOBAL__N__07105993_4_k_cu_8a4989eb_45736ignoreE)
_ZN39_INTERNAL_07105993_4_k_cu_8a4989eb_45734cuda3std3__441_GLOBAL__N__07105993_4_k_cu_8a4989eb_45736ignoreE:
	.zero		1
	.type		_ZN39_INTERNAL_07105993_4_k_cu_8a4989eb_45734cute7productE,@object
	.size		_ZN39_INTERNAL_07105993_4_k_cu_8a4989eb_45734cute7productE,(_ZN39_INTERNAL_07105993_4_k_cu_8a4989eb_45734cuda3std3__45__cpo3endE - _ZN39_INTERNAL_07105993_4_k_cu_8a4989eb_45734cute7productE)
_ZN39_INTERNAL_07105993_4_k_cu_8a4989eb_45734cute7productE:
	.zero		1
	.type		_ZN39_INTERNAL_07105993_4_k_cu_8a4989eb_45734cuda3std3__45__cpo3endE,@object
	.size		_ZN39_INTERNAL_07105993_4_k_cu_8a4989eb_45734cuda3std3__45__cpo3endE,(_ZN39_INTERNAL_07105993_4_k_cu_8a4989eb_45734cuda3std3__419piecewise_constructE - _ZN39_INTERNAL_07105993_4_k_cu_8a4989eb_45734cuda3std3__45__cpo3endE)
_ZN39_INTERNAL_07105993_4_k_cu_8a4989eb_45734cuda3std3__45__cpo3endE:
	.zero		1
	.type		_ZN39_INTERNAL_07105993_4_k_cu_8a4989eb_45734cuda3std3__419piecewise_constructE,@object
	.size		_ZN39_INTERNAL_07105993_4_k_cu_8a4989eb_45734cuda3std3__419piecewise_constructE,(_ZN39_INTERNAL_07105993_4_k_cu_8a4989eb_45734cuda3std3__45__cpo4cendE - _ZN39_INTERNAL_07105993_4_k_cu_8a4989eb_45734cuda3std3__419piecewise_constructE)
_ZN39_INTERNAL_07105993_4_k_cu_8a4989eb_45734cuda3std3__419piecewise_constructE:
	.zero		1
	.type		_ZN39_INTERNAL_07105993_4_k_cu_8a4989eb_45734cuda3std3__45__cpo4cendE,@object
	.size		_ZN39_INTERNAL_07105993_4_k_cu_8a4989eb_45734cuda3std3__45__cpo4cendE,(_ZN39_INTERNAL_07105993_4_k_cu_8a4989eb_45734cuda3std6ranges3__45__cpo4swapE - _ZN39_INTERNAL_07105993_4_k_cu_8a4989eb_45734cuda3std3__45__cpo4cendE)
_ZN39_INTERNAL_07105993_4_k_cu_8a4989eb_45734cuda3std3__45__cpo4cendE:
	.zero		1
	.type		_ZN39_INTERNAL_07105993_4_k_cu_8a4989eb_45734cuda3std6ranges3__45__cpo4swapE,@object
	.size		_ZN39_INTERNAL_07105993_4_k_cu_8a4989eb_45734cuda3std6ranges3__45__cpo4swapE,(.L_7 - _ZN39_INTERNAL_07105993_4_k_cu_8a4989eb_45734cuda3std6ranges3__45__cpo4swapE)
_ZN39_INTERNAL_07105993_4_k_cu_8a4989eb_45734cuda3std6ranges3__45__cpo4swapE:
	.zero		1
.L_7:


//--------------------- .nv.constant0._ZN7cutlass13device_kernelINS_4gemm6kernel13GemmUniversalIN4cute5tupleIJiiiiEEENS1_10collective13CollectiveMmaINS1_37MainloopSm90TmaGmmaWarpSpecializedFP8ILi4ENS5_IJNS4_1CILi1EEESB_SB_EEENS1_32KernelTmaWarpSpecializedPingpongEEENS5_IJNSA_ILi64EEESF_NSA_ILi128EEEEEENS_12float_e5m2_tENS5_IJlSB_lEEESI_SJ_NS4_8TiledMMAINS4_8MMA_AtomIJNS4_4SM904GMMA30MMA_64x64x32_F32E5M2E5M2_SS_TNILNSN_7ScaleInE1ELSP_1EEEEEENS4_6LayoutISC_NS5_IJNSA_ILi0EEEST_ST_EEEEENS5_IJNS4_10UnderscoreESW_SW_EEEEENS4_13SM90_TMA_LOADENS4_14ComposedLayoutINS4_7SwizzleILi3ELi4ELi3EEENS4_18smem_ptr_flag_bitsILi8EEENSS_INS5_IJNSA_ILi8EEESG_EEENS5_IJSG_SB_EEEEEEEvNS4_8identityESZ_S19_vS1A_EENS_8epilogue10collective6detail29Sm90TmaWarpSpecializedAdapterINS1D_15DefaultEpilogueISI_SJ_SJ_NS1C_6thread17LinearCombinationISI_Li1EffLNS1H_9ScaleType4KindE0ELNS_15FloatRoundStyleE2ESI_EENS1_15EpilogueDefaultEEEEEvvEEEEvNT_6ParamsE --------------------------
	.section	.nv.constant0._ZN7cutlass13device_kernelINS_4gemm6kernel13GemmUniversalIN4cute5tupleIJiiiiEEENS1_10collective13CollectiveMmaINS1_37MainloopSm90TmaGmmaWarpSpecializedFP8ILi4ENS5_IJNS4_1CILi1EEESB_SB_EEENS1_32KernelTmaWarpSpecializedPingpongEEENS5_IJNSA_ILi64EEESF_NSA_ILi128EEEEEENS_12float_e5m2_tENS5_IJlSB_lEEESI_SJ_NS4_8TiledMMAINS4_8MMA_AtomIJNS4_4SM904GMMA30MMA_64x64x32_F32E5M2E5M2_SS_TNILNSN_7ScaleInE1ELSP_1EEEEEENS4_6LayoutISC_NS5_IJNSA_ILi0EEEST_ST_EEEEENS5_IJNS4_10UnderscoreESW_SW_EEEEENS4_13SM90_TMA_LOADENS4_14ComposedLayoutINS4_7SwizzleILi3ELi4ELi3EEENS4_18smem_ptr_flag_bitsILi8EEENSS_INS5_IJNSA_ILi8EEESG_EEENS5_IJSG_SB_EEEEEEEvNS4_8identityESZ_S19_vS1A_EENS_8epilogue10collective6detail29Sm90TmaWarpSpecializedAdapterINS1D_15DefaultEpilogueISI_SJ_SJ_NS1C_6thread17LinearCombinationISI_Li1EffLNS1H_9ScaleType4KindE0ELNS_15FloatRoundStyleE2ESI_EENS1_15EpilogueDefaultEEEEEvvEEEEvNT_6ParamsE,"a",@progbits
	.sectionflags	@""
	.align	4
.nv.constant0._ZN7cutlass13device_kernelINS_4gemm6kernel13GemmUniversalIN4cute5tupleIJiiiiEEENS1_10collective13CollectiveMmaINS1_37MainloopSm90TmaGmmaWarpSpecializedFP8ILi4ENS5_IJNS4_1CILi1EEESB_SB_EEENS1_32KernelTmaWarpSpecializedPingpongEEENS5_IJNSA_ILi64EEESF_NSA_ILi128EEEEEENS_12float_e5m2_tENS5_IJlSB_lEEESI_SJ_NS4_8TiledMMAINS4_8MMA_AtomIJNS4_4SM904GMMA30MMA_64x64x32_F32E5M2E5M2_SS_TNILNSN_7ScaleInE1ELSP_1EEEEEENS4_6LayoutISC_NS5_IJNSA_ILi0EEEST_ST_EEEEENS5_IJNS4_10UnderscoreESW_SW_EEEEENS4_13SM90_TMA_LOADENS4_14ComposedLayoutINS4_7SwizzleILi3ELi4ELi3EEENS4_18smem_ptr_flag_bitsILi8EEENSS_INS5_IJNSA_ILi8EEESG_EEENS5_IJSG_SB_EEEEEEEvNS4_8identityESZ_S19_vS1A_EENS_8epilogue10collective6detail29Sm90TmaWarpSpecializedAdapterINS1D_15DefaultEpilogueISI_SJ_SJ_NS1C_6thread17LinearCombinationISI_Li1EffLNS1H_9ScaleType4KindE0ELNS_15FloatRoundStyleE2ESI_EENS1_15EpilogueDefaultEEEEEvvEEEEvNT_6ParamsE:
	.zero		1664


//--------------------- SYMBOLS --------------------------

	.type		.nv.reservedSmem.offset0,@object
	.size		.nv.reservedSmem.offset0,0x4
